//
// Generated by NVIDIA NVVM Compiler
//
// Compiler Build ID: CL-36424714
// Cuda compilation tools, release 13.0, V13.0.88
// Based on NVVM 20.0.0
//

.version 9.0
.target sm_100
.address_size 64

	// .globl	_Z17createRingLatticePiS_ii
.global .align 4 .b8 precalc_xorwow_matrix[102400];
.global .align 4 .b8 precalc_xorwow_offset_matrix[102400];
.global .align 4 .b8 mrg32k3aM1[2304];
.global .align 4 .b8 mrg32k3aM2[2304];
.global .align 4 .b8 mrg32k3aM1SubSeq[2016];
.global .align 4 .b8 mrg32k3aM2SubSeq[2016];
.global .align 4 .b8 mrg32k3aM1Seq[2304];
.global .align 4 .b8 mrg32k3aM2Seq[2304];
.const .align 8 .b8 __cr_lgamma_table[72];

.visible .entry _Z17createRingLatticePiS_ii(
	.param .u64 .ptr .align 1 _Z17createRingLatticePiS_ii_param_0,
	.param .u64 .ptr .align 1 _Z17createRingLatticePiS_ii_param_1,
	.param .u32 _Z17createRingLatticePiS_ii_param_2,
	.param .u32 _Z17createRingLatticePiS_ii_param_3
)
{
	.reg .pred 	%p<7>;
	.reg .b32 	%r<77>;
	.reg .b64 	%rd<17>;

	ld.param.u64 	%rd3, [_Z17createRingLatticePiS_ii_param_0];
	ld.param.u64 	%rd4, [_Z17createRingLatticePiS_ii_param_1];
	ld.param.u32 	%r34, [_Z17createRingLatticePiS_ii_param_2];
	ld.param.u32 	%r35, [_Z17createRingLatticePiS_ii_param_3];
	cvta.to.global.u64 	%rd1, %rd4;
	cvta.to.global.u64 	%rd2, %rd3;
	mov.u32 	%r36, %ctaid.x;
	mov.u32 	%r37, %ntid.x;
	mul.lo.s32 	%r1, %r36, %r37;
	mov.u32 	%r2, %tid.x;
	add.s32 	%r3, %r1, %r2;
	setp.ge.s32 	%p1, %r3, %r34;
	@%p1 bra 	$L__BB0_9;
	shr.u32 	%r38, %r35, 31;
	add.s32 	%r39, %r35, %r38;
	shr.s32 	%r4, %r39, 1;
	setp.lt.s32 	%p2, %r35, 2;
	@%p2 bra 	$L__BB0_9;
	mul.lo.s32 	%r5, %r35, %r3;
	add.s32 	%r41, %r4, -1;
	and.b32  	%r6, %r4, 3;
	setp.lt.u32 	%p3, %r41, 3;
	mov.b32 	%r72, 1;
	@%p3 bra 	$L__BB0_6;
	add.s32 	%r43, %r2, %r34;
	add.s32 	%r44, %r43, %r1;
	add.s32 	%r71, %r44, -4;
	and.b32  	%r45, %r4, 1073741820;
	neg.s32 	%r69, %r45;
	mov.b32 	%r70, 2;
	mov.u32 	%r67, %r5;
	mov.u32 	%r68, %r3;
$L__BB0_4:
	mul.wide.s32 	%rd5, %r67, 4;
	add.s64 	%rd6, %rd2, %rd5;
	st.global.u32 	[%rd6], %r3;
	add.s32 	%r46, %r68, 1;
	rem.s32 	%r47, %r46, %r34;
	add.s64 	%rd7, %rd1, %rd5;
	st.global.u32 	[%rd7], %r47;
	shl.b32 	%r48, %r4, 2;
	cvt.u64.u32 	%rd8, %r48;
	add.s64 	%rd9, %rd6, %rd8;
	st.global.u32 	[%rd9], %r3;
	add.s32 	%r49, %r71, 2;
	add.s32 	%r50, %r71, 3;
	rem.s32 	%r51, %r50, %r34;
	add.s64 	%rd10, %rd7, %rd8;
	st.global.u32 	[%rd10], %r51;
	st.global.u32 	[%rd6+4], %r3;
	add.s32 	%r52, %r68, 2;
	rem.s32 	%r53, %r52, %r34;
	st.global.u32 	[%rd7+4], %r53;
	st.global.u32 	[%rd9+4], %r3;
	rem.s32 	%r54, %r49, %r34;
	st.global.u32 	[%rd10+4], %r54;
	st.global.u32 	[%rd6+8], %r3;
	add.s32 	%r55, %r68, 3;
	rem.s32 	%r56, %r55, %r34;
	st.global.u32 	[%rd7+8], %r56;
	st.global.u32 	[%rd9+8], %r3;
	add.s32 	%r57, %r71, 1;
	rem.s32 	%r58, %r57, %r34;
	st.global.u32 	[%rd10+8], %r58;
	st.global.u32 	[%rd6+12], %r3;
	add.s32 	%r68, %r68, 4;
	rem.s32 	%r59, %r68, %r34;
	st.global.u32 	[%rd7+12], %r59;
	st.global.u32 	[%rd9+12], %r3;
	rem.s32 	%r60, %r71, %r34;
	st.global.u32 	[%rd10+12], %r60;
	add.s32 	%r71, %r71, -4;
	add.s32 	%r70, %r70, 4;
	add.s32 	%r69, %r69, 4;
	add.s32 	%r67, %r67, 4;
	setp.ne.s32 	%p4, %r69, 0;
	@%p4 bra 	$L__BB0_4;
	add.s32 	%r72, %r70, -1;
$L__BB0_6:
	setp.eq.s32 	%p5, %r6, 0;
	@%p5 bra 	$L__BB0_9;
	add.s32 	%r61, %r2, %r34;
	add.s32 	%r62, %r61, %r1;
	sub.s32 	%r76, %r62, %r72;
	add.s32 	%r63, %r2, %r72;
	add.s32 	%r75, %r63, %r1;
	shl.b32 	%r23, %r4, 2;
	add.s32 	%r64, %r72, %r5;
	add.s32 	%r74, %r64, -1;
	neg.s32 	%r73, %r6;
	cvt.u64.u32 	%rd11, %r23;
$L__BB0_8:
	.pragma "nounroll";
	mul.wide.s32 	%rd12, %r74, 4;
	add.s64 	%rd13, %rd1, %rd12;
	add.s64 	%rd14, %rd2, %rd12;
	st.global.u32 	[%rd14], %r3;
	rem.s32 	%r65, %r75, %r34;
	st.global.u32 	[%rd13], %r65;
	add.s64 	%rd15, %rd14, %rd11;
	st.global.u32 	[%rd15], %r3;
	rem.s32 	%r66, %r76, %r34;
	add.s64 	%rd16, %rd13, %rd11;
	st.global.u32 	[%rd16], %r66;
	add.s32 	%r76, %r76, -1;
	add.s32 	%r75, %r75, 1;
	add.s32 	%r74, %r74, 1;
	add.s32 	%r73, %r73, 1;
	setp.ne.s32 	%p6, %r73, 0;
	@%p6 bra 	$L__BB0_8;
$L__BB0_9:
	ret;

}
	// .globl	_Z11rewireEdgesPiS_iify
.visible .entry _Z11rewireEdgesPiS_iify(
	.param .u64 .ptr .align 1 _Z11rewireEdgesPiS_iify_param_0,
	.param .u64 .ptr .align 1 _Z11rewireEdgesPiS_iify_param_1,
	.param .u32 _Z11rewireEdgesPiS_iify_param_2,
	.param .u32 _Z11rewireEdgesPiS_iify_param_3,
	.param .f32 _Z11rewireEdgesPiS_iify_param_4,
	.param .u64 _Z11rewireEdgesPiS_iify_param_5
)
{
	.local .align 8 .b8 	__local_depot1[48];
	.reg .b64 	%SP;
	.reg .b64 	%SPL;
	.reg .pred 	%p<69>;
	.reg .b32 	%r<1245>;
	.reg .b32 	%f<4>;
	.reg .b64 	%rd<32>;

	mov.u64 	%SPL, __local_depot1;
	ld.param.u64 	%rd10, [_Z11rewireEdgesPiS_iify_param_0];
	ld.param.u64 	%rd11, [_Z11rewireEdgesPiS_iify_param_1];
	ld.param.u32 	%r568, [_Z11rewireEdgesPiS_iify_param_2];
	ld.param.u32 	%r567, [_Z11rewireEdgesPiS_iify_param_3];
	ld.param.f32 	%f1, [_Z11rewireEdgesPiS_iify_param_4];
	ld.param.u64 	%rd12, [_Z11rewireEdgesPiS_iify_param_5];
	mov.u32 	%r569, %ctaid.x;
	mov.u32 	%r570, %ntid.x;
	mov.u32 	%r571, %tid.x;
	mad.lo.s32 	%r1, %r569, %r570, %r571;
	setp.ge.s32 	%p1, %r1, %r568;
	@%p1 bra 	$L__BB1_121;
	add.u64 	%rd1, %SPL, 0;
	cvt.s64.s32 	%rd2, %r1;
	cvt.u32.u64 	%r572, %rd12;
	xor.b32  	%r573, %r572, -1429050551;
	mul.lo.s32 	%r574, %r573, 1099087573;
	{ .reg .b32 tmp; mov.b64 {tmp, %r575}, %rd12; }
	xor.b32  	%r576, %r575, -136515619;
	mul.lo.s32 	%r577, %r576, -1703105765;
	add.s32 	%r578, %r574, %r577;
	add.s32 	%r2, %r578, 6615241;
	add.s32 	%r968, %r574, 123456789;
	st.local.v2.u32 	[%rd1], {%r2, %r968};
	xor.b32  	%r967, %r574, 362436069;
	add.s32 	%r966, %r577, 521288629;
	st.local.v2.u32 	[%rd1+8], {%r967, %r966};
	xor.b32  	%r965, %r577, 88675123;
	add.s32 	%r964, %r574, 5783321;
	st.local.v2.u32 	[%rd1+16], {%r965, %r964};
	setp.eq.s32 	%p2, %r1, 0;
	@%p2 bra 	$L__BB1_116;
	mov.b32 	%r951, 0;
	mov.u64 	%rd31, %rd2;
$L__BB1_3:
	mov.u64 	%rd3, %rd31;
	and.b64  	%rd4, %rd3, 3;
	setp.eq.s64 	%p3, %rd4, 0;
	@%p3 bra 	$L__BB1_115;
	mul.wide.u32 	%rd14, %r951, 3200;
	mov.u64 	%rd15, precalc_xorwow_matrix;
	add.s64 	%rd5, %rd15, %rd14;
	mov.b32 	%r964, 0;
	mov.u32 	%r965, %r964;
	mov.u32 	%r966, %r964;
	mov.u32 	%r967, %r964;
	mov.u32 	%r968, %r964;
	mov.u32 	%r957, %r964;
$L__BB1_5:
	mul.wide.u32 	%rd16, %r957, 4;
	add.s64 	%rd17, %rd1, %rd16;
	ld.local.u32 	%r20, [%rd17+4];
	shl.b32 	%r21, %r957, 5;
	mov.b32 	%r963, 0;
$L__BB1_6:
	.pragma "nounroll";
	shr.u32 	%r582, %r20, %r963;
	and.b32  	%r583, %r582, 1;
	setp.eq.b32 	%p4, %r583, 1;
	not.pred 	%p5, %p4;
	add.s32 	%r584, %r21, %r963;
	mul.lo.s32 	%r585, %r584, 5;
	mul.wide.u32 	%rd18, %r585, 4;
	add.s64 	%rd6, %rd5, %rd18;
	@%p5 bra 	$L__BB1_8;
	ld.global.u32 	%r586, [%rd6];
	xor.b32  	%r968, %r968, %r586;
	ld.global.u32 	%r587, [%rd6+4];
	xor.b32  	%r967, %r967, %r587;
	ld.global.u32 	%r588, [%rd6+8];
	xor.b32  	%r966, %r966, %r588;
	ld.global.u32 	%r589, [%rd6+12];
	xor.b32  	%r965, %r965, %r589;
	ld.global.u32 	%r590, [%rd6+16];
	xor.b32  	%r964, %r964, %r590;
$L__BB1_8:
	and.b32  	%r592, %r582, 2;
	setp.eq.s32 	%p6, %r592, 0;
	@%p6 bra 	$L__BB1_10;
	ld.global.u32 	%r593, [%rd6+20];
	xor.b32  	%r968, %r968, %r593;
	ld.global.u32 	%r594, [%rd6+24];
	xor.b32  	%r967, %r967, %r594;
	ld.global.u32 	%r595, [%rd6+28];
	xor.b32  	%r966, %r966, %r595;
	ld.global.u32 	%r596, [%rd6+32];
	xor.b32  	%r965, %r965, %r596;
	ld.global.u32 	%r597, [%rd6+36];
	xor.b32  	%r964, %r964, %r597;
$L__BB1_10:
	and.b32  	%r599, %r582, 4;
	setp.eq.s32 	%p7, %r599, 0;
	@%p7 bra 	$L__BB1_12;
	ld.global.u32 	%r600, [%rd6+40];
	xor.b32  	%r968, %r968, %r600;
	ld.global.u32 	%r601, [%rd6+44];
	xor.b32  	%r967, %r967, %r601;
	ld.global.u32 	%r602, [%rd6+48];
	xor.b32  	%r966, %r966, %r602;
	ld.global.u32 	%r603, [%rd6+52];
	xor.b32  	%r965, %r965, %r603;
	ld.global.u32 	%r604, [%rd6+56];
	xor.b32  	%r964, %r964, %r604;
$L__BB1_12:
	and.b32  	%r606, %r582, 8;
	setp.eq.s32 	%p8, %r606, 0;
	@%p8 bra 	$L__BB1_14;
	ld.global.u32 	%r607, [%rd6+60];
	xor.b32  	%r968, %r968, %r607;
	ld.global.u32 	%r608, [%rd6+64];
	xor.b32  	%r967, %r967, %r608;
	ld.global.u32 	%r609, [%rd6+68];
	xor.b32  	%r966, %r966, %r609;
	ld.global.u32 	%r610, [%rd6+72];
	xor.b32  	%r965, %r965, %r610;
	ld.global.u32 	%r611, [%rd6+76];
	xor.b32  	%r964, %r964, %r611;
$L__BB1_14:
	and.b32  	%r613, %r582, 16;
	setp.eq.s32 	%p9, %r613, 0;
	@%p9 bra 	$L__BB1_16;
	ld.global.u32 	%r614, [%rd6+80];
	xor.b32  	%r968, %r968, %r614;
	ld.global.u32 	%r615, [%rd6+84];
	xor.b32  	%r967, %r967, %r615;
	ld.global.u32 	%r616, [%rd6+88];
	xor.b32  	%r966, %r966, %r616;
	ld.global.u32 	%r617, [%rd6+92];
	xor.b32  	%r965, %r965, %r617;
	ld.global.u32 	%r618, [%rd6+96];
	xor.b32  	%r964, %r964, %r618;
$L__BB1_16:
	and.b32  	%r620, %r582, 32;
	setp.eq.s32 	%p10, %r620, 0;
	@%p10 bra 	$L__BB1_18;
	ld.global.u32 	%r621, [%rd6+100];
	xor.b32  	%r968, %r968, %r621;
	ld.global.u32 	%r622, [%rd6+104];
	xor.b32  	%r967, %r967, %r622;
	ld.global.u32 	%r623, [%rd6+108];
	xor.b32  	%r966, %r966, %r623;
	ld.global.u32 	%r624, [%rd6+112];
	xor.b32  	%r965, %r965, %r624;
	ld.global.u32 	%r625, [%rd6+116];
	xor.b32  	%r964, %r964, %r625;
$L__BB1_18:
	and.b32  	%r627, %r582, 64;
	setp.eq.s32 	%p11, %r627, 0;
	@%p11 bra 	$L__BB1_20;
	ld.global.u32 	%r628, [%rd6+120];
	xor.b32  	%r968, %r968, %r628;
	ld.global.u32 	%r629, [%rd6+124];
	xor.b32  	%r967, %r967, %r629;
	ld.global.u32 	%r630, [%rd6+128];
	xor.b32  	%r966, %r966, %r630;
	ld.global.u32 	%r631, [%rd6+132];
	xor.b32  	%r965, %r965, %r631;
	ld.global.u32 	%r632, [%rd6+136];
	xor.b32  	%r964, %r964, %r632;
$L__BB1_20:
	and.b32  	%r634, %r582, 128;
	setp.eq.s32 	%p12, %r634, 0;
	@%p12 bra 	$L__BB1_22;
	ld.global.u32 	%r635, [%rd6+140];
	xor.b32  	%r968, %r968, %r635;
	ld.global.u32 	%r636, [%rd6+144];
	xor.b32  	%r967, %r967, %r636;
	ld.global.u32 	%r637, [%rd6+148];
	xor.b32  	%r966, %r966, %r637;
	ld.global.u32 	%r638, [%rd6+152];
	xor.b32  	%r965, %r965, %r638;
	ld.global.u32 	%r639, [%rd6+156];
	xor.b32  	%r964, %r964, %r639;
$L__BB1_22:
	and.b32  	%r641, %r582, 256;
	setp.eq.s32 	%p13, %r641, 0;
	@%p13 bra 	$L__BB1_24;
	ld.global.u32 	%r642, [%rd6+160];
	xor.b32  	%r968, %r968, %r642;
	ld.global.u32 	%r643, [%rd6+164];
	xor.b32  	%r967, %r967, %r643;
	ld.global.u32 	%r644, [%rd6+168];
	xor.b32  	%r966, %r966, %r644;
	ld.global.u32 	%r645, [%rd6+172];
	xor.b32  	%r965, %r965, %r645;
	ld.global.u32 	%r646, [%rd6+176];
	xor.b32  	%r964, %r964, %r646;
$L__BB1_24:
	and.b32  	%r648, %r582, 512;
	setp.eq.s32 	%p14, %r648, 0;
	@%p14 bra 	$L__BB1_26;
	ld.global.u32 	%r649, [%rd6+180];
	xor.b32  	%r968, %r968, %r649;
	ld.global.u32 	%r650, [%rd6+184];
	xor.b32  	%r967, %r967, %r650;
	ld.global.u32 	%r651, [%rd6+188];
	xor.b32  	%r966, %r966, %r651;
	ld.global.u32 	%r652, [%rd6+192];
	xor.b32  	%r965, %r965, %r652;
	ld.global.u32 	%r653, [%rd6+196];
	xor.b32  	%r964, %r964, %r653;
$L__BB1_26:
	and.b32  	%r655, %r582, 1024;
	setp.eq.s32 	%p15, %r655, 0;
	@%p15 bra 	$L__BB1_28;
	ld.global.u32 	%r656, [%rd6+200];
	xor.b32  	%r968, %r968, %r656;
	ld.global.u32 	%r657, [%rd6+204];
	xor.b32  	%r967, %r967, %r657;
	ld.global.u32 	%r658, [%rd6+208];
	xor.b32  	%r966, %r966, %r658;
	ld.global.u32 	%r659, [%rd6+212];
	xor.b32  	%r965, %r965, %r659;
	ld.global.u32 	%r660, [%rd6+216];
	xor.b32  	%r964, %r964, %r660;
$L__BB1_28:
	and.b32  	%r662, %r582, 2048;
	setp.eq.s32 	%p16, %r662, 0;
	@%p16 bra 	$L__BB1_30;
	ld.global.u32 	%r663, [%rd6+220];
	xor.b32  	%r968, %r968, %r663;
	ld.global.u32 	%r664, [%rd6+224];
	xor.b32  	%r967, %r967, %r664;
	ld.global.u32 	%r665, [%rd6+228];
	xor.b32  	%r966, %r966, %r665;
	ld.global.u32 	%r666, [%rd6+232];
	xor.b32  	%r965, %r965, %r666;
	ld.global.u32 	%r667, [%rd6+236];
	xor.b32  	%r964, %r964, %r667;
$L__BB1_30:
	and.b32  	%r669, %r582, 4096;
	setp.eq.s32 	%p17, %r669, 0;
	@%p17 bra 	$L__BB1_32;
	ld.global.u32 	%r670, [%rd6+240];
	xor.b32  	%r968, %r968, %r670;
	ld.global.u32 	%r671, [%rd6+244];
	xor.b32  	%r967, %r967, %r671;
	ld.global.u32 	%r672, [%rd6+248];
	xor.b32  	%r966, %r966, %r672;
	ld.global.u32 	%r673, [%rd6+252];
	xor.b32  	%r965, %r965, %r673;
	ld.global.u32 	%r674, [%rd6+256];
	xor.b32  	%r964, %r964, %r674;
$L__BB1_32:
	and.b32  	%r676, %r582, 8192;
	setp.eq.s32 	%p18, %r676, 0;
	@%p18 bra 	$L__BB1_34;
	ld.global.u32 	%r677, [%rd6+260];
	xor.b32  	%r968, %r968, %r677;
	ld.global.u32 	%r678, [%rd6+264];
	xor.b32  	%r967, %r967, %r678;
	ld.global.u32 	%r679, [%rd6+268];
	xor.b32  	%r966, %r966, %r679;
	ld.global.u32 	%r680, [%rd6+272];
	xor.b32  	%r965, %r965, %r680;
	ld.global.u32 	%r681, [%rd6+276];
	xor.b32  	%r964, %r964, %r681;
$L__BB1_34:
	and.b32  	%r683, %r582, 16384;
	setp.eq.s32 	%p19, %r683, 0;
	@%p19 bra 	$L__BB1_36;
	ld.global.u32 	%r684, [%rd6+280];
	xor.b32  	%r968, %r968, %r684;
	ld.global.u32 	%r685, [%rd6+284];
	xor.b32  	%r967, %r967, %r685;
	ld.global.u32 	%r686, [%rd6+288];
	xor.b32  	%r966, %r966, %r686;
	ld.global.u32 	%r687, [%rd6+292];
	xor.b32  	%r965, %r965, %r687;
	ld.global.u32 	%r688, [%rd6+296];
	xor.b32  	%r964, %r964, %r688;
$L__BB1_36:
	and.b32  	%r690, %r582, 32768;
	setp.eq.s32 	%p20, %r690, 0;
	@%p20 bra 	$L__BB1_38;
	ld.global.u32 	%r691, [%rd6+300];
	xor.b32  	%r968, %r968, %r691;
	ld.global.u32 	%r692, [%rd6+304];
	xor.b32  	%r967, %r967, %r692;
	ld.global.u32 	%r693, [%rd6+308];
	xor.b32  	%r966, %r966, %r693;
	ld.global.u32 	%r694, [%rd6+312];
	xor.b32  	%r965, %r965, %r694;
	ld.global.u32 	%r695, [%rd6+316];
	xor.b32  	%r964, %r964, %r695;
$L__BB1_38:
	add.s32 	%r963, %r963, 16;
	setp.ne.s32 	%p21, %r963, 32;
	@%p21 bra 	$L__BB1_6;
	mad.lo.s32 	%r696, %r957, -31, %r21;
	add.s32 	%r957, %r696, 1;
	setp.ne.s32 	%p22, %r957, 5;
	@%p22 bra 	$L__BB1_5;
	st.local.u32 	[%rd1+4], %r968;
	st.local.v2.u32 	[%rd1+8], {%r967, %r966};
	st.local.v2.u32 	[%rd1+16], {%r965, %r964};
	setp.eq.s64 	%p23, %rd4, 1;
	@%p23 bra 	$L__BB1_115;
	mov.b32 	%r964, 0;
	mov.u32 	%r965, %r964;
	mov.u32 	%r966, %r964;
	mov.u32 	%r967, %r964;
	mov.u32 	%r968, %r964;
	mov.u32 	%r1049, %r964;
$L__BB1_42:
	mul.wide.u32 	%rd19, %r1049, 4;
	add.s64 	%rd20, %rd1, %rd19;
	ld.local.u32 	%r196, [%rd20+4];
	shl.b32 	%r197, %r1049, 5;
	mov.b32 	%r1055, 0;
$L__BB1_43:
	.pragma "nounroll";
	shr.u32 	%r699, %r196, %r1055;
	and.b32  	%r700, %r699, 1;
	setp.eq.b32 	%p24, %r700, 1;
	not.pred 	%p25, %p24;
	add.s32 	%r701, %r197, %r1055;
	mul.lo.s32 	%r702, %r701, 5;
	mul.wide.u32 	%rd21, %r702, 4;
	add.s64 	%rd7, %rd5, %rd21;
	@%p25 bra 	$L__BB1_45;
	ld.global.u32 	%r703, [%rd7];
	xor.b32  	%r968, %r968, %r703;
	ld.global.u32 	%r704, [%rd7+4];
	xor.b32  	%r967, %r967, %r704;
	ld.global.u32 	%r705, [%rd7+8];
	xor.b32  	%r966, %r966, %r705;
	ld.global.u32 	%r706, [%rd7+12];
	xor.b32  	%r965, %r965, %r706;
	ld.global.u32 	%r707, [%rd7+16];
	xor.b32  	%r964, %r964, %r707;
$L__BB1_45:
	and.b32  	%r709, %r699, 2;
	setp.eq.s32 	%p26, %r709, 0;
	@%p26 bra 	$L__BB1_47;
	ld.global.u32 	%r710, [%rd7+20];
	xor.b32  	%r968, %r968, %r710;
	ld.global.u32 	%r711, [%rd7+24];
	xor.b32  	%r967, %r967, %r711;
	ld.global.u32 	%r712, [%rd7+28];
	xor.b32  	%r966, %r966, %r712;
	ld.global.u32 	%r713, [%rd7+32];
	xor.b32  	%r965, %r965, %r713;
	ld.global.u32 	%r714, [%rd7+36];
	xor.b32  	%r964, %r964, %r714;
$L__BB1_47:
	and.b32  	%r716, %r699, 4;
	setp.eq.s32 	%p27, %r716, 0;
	@%p27 bra 	$L__BB1_49;
	ld.global.u32 	%r717, [%rd7+40];
	xor.b32  	%r968, %r968, %r717;
	ld.global.u32 	%r718, [%rd7+44];
	xor.b32  	%r967, %r967, %r718;
	ld.global.u32 	%r719, [%rd7+48];
	xor.b32  	%r966, %r966, %r719;
	ld.global.u32 	%r720, [%rd7+52];
	xor.b32  	%r965, %r965, %r720;
	ld.global.u32 	%r721, [%rd7+56];
	xor.b32  	%r964, %r964, %r721;
$L__BB1_49:
	and.b32  	%r723, %r699, 8;
	setp.eq.s32 	%p28, %r723, 0;
	@%p28 bra 	$L__BB1_51;
	ld.global.u32 	%r724, [%rd7+60];
	xor.b32  	%r968, %r968, %r724;
	ld.global.u32 	%r725, [%rd7+64];
	xor.b32  	%r967, %r967, %r725;
	ld.global.u32 	%r726, [%rd7+68];
	xor.b32  	%r966, %r966, %r726;
	ld.global.u32 	%r727, [%rd7+72];
	xor.b32  	%r965, %r965, %r727;
	ld.global.u32 	%r728, [%rd7+76];
	xor.b32  	%r964, %r964, %r728;
$L__BB1_51:
	and.b32  	%r730, %r699, 16;
	setp.eq.s32 	%p29, %r730, 0;
	@%p29 bra 	$L__BB1_53;
	ld.global.u32 	%r731, [%rd7+80];
	xor.b32  	%r968, %r968, %r731;
	ld.global.u32 	%r732, [%rd7+84];
	xor.b32  	%r967, %r967, %r732;
	ld.global.u32 	%r733, [%rd7+88];
	xor.b32  	%r966, %r966, %r733;
	ld.global.u32 	%r734, [%rd7+92];
	xor.b32  	%r965, %r965, %r734;
	ld.global.u32 	%r735, [%rd7+96];
	xor.b32  	%r964, %r964, %r735;
$L__BB1_53:
	and.b32  	%r737, %r699, 32;
	setp.eq.s32 	%p30, %r737, 0;
	@%p30 bra 	$L__BB1_55;
	ld.global.u32 	%r738, [%rd7+100];
	xor.b32  	%r968, %r968, %r738;
	ld.global.u32 	%r739, [%rd7+104];
	xor.b32  	%r967, %r967, %r739;
	ld.global.u32 	%r740, [%rd7+108];
	xor.b32  	%r966, %r966, %r740;
	ld.global.u32 	%r741, [%rd7+112];
	xor.b32  	%r965, %r965, %r741;
	ld.global.u32 	%r742, [%rd7+116];
	xor.b32  	%r964, %r964, %r742;
$L__BB1_55:
	and.b32  	%r744, %r699, 64;
	setp.eq.s32 	%p31, %r744, 0;
	@%p31 bra 	$L__BB1_57;
	ld.global.u32 	%r745, [%rd7+120];
	xor.b32  	%r968, %r968, %r745;
	ld.global.u32 	%r746, [%rd7+124];
	xor.b32  	%r967, %r967, %r746;
	ld.global.u32 	%r747, [%rd7+128];
	xor.b32  	%r966, %r966, %r747;
	ld.global.u32 	%r748, [%rd7+132];
	xor.b32  	%r965, %r965, %r748;
	ld.global.u32 	%r749, [%rd7+136];
	xor.b32  	%r964, %r964, %r749;
$L__BB1_57:
	and.b32  	%r751, %r699, 128;
	setp.eq.s32 	%p32, %r751, 0;
	@%p32 bra 	$L__BB1_59;
	ld.global.u32 	%r752, [%rd7+140];
	xor.b32  	%r968, %r968, %r752;
	ld.global.u32 	%r753, [%rd7+144];
	xor.b32  	%r967, %r967, %r753;
	ld.global.u32 	%r754, [%rd7+148];
	xor.b32  	%r966, %r966, %r754;
	ld.global.u32 	%r755, [%rd7+152];
	xor.b32  	%r965, %r965, %r755;
	ld.global.u32 	%r756, [%rd7+156];
	xor.b32  	%r964, %r964, %r756;
$L__BB1_59:
	and.b32  	%r758, %r699, 256;
	setp.eq.s32 	%p33, %r758, 0;
	@%p33 bra 	$L__BB1_61;
	ld.global.u32 	%r759, [%rd7+160];
	xor.b32  	%r968, %r968, %r759;
	ld.global.u32 	%r760, [%rd7+164];
	xor.b32  	%r967, %r967, %r760;
	ld.global.u32 	%r761, [%rd7+168];
	xor.b32  	%r966, %r966, %r761;
	ld.global.u32 	%r762, [%rd7+172];
	xor.b32  	%r965, %r965, %r762;
	ld.global.u32 	%r763, [%rd7+176];
	xor.b32  	%r964, %r964, %r763;
$L__BB1_61:
	and.b32  	%r765, %r699, 512;
	setp.eq.s32 	%p34, %r765, 0;
	@%p34 bra 	$L__BB1_63;
	ld.global.u32 	%r766, [%rd7+180];
	xor.b32  	%r968, %r968, %r766;
	ld.global.u32 	%r767, [%rd7+184];
	xor.b32  	%r967, %r967, %r767;
	ld.global.u32 	%r768, [%rd7+188];
	xor.b32  	%r966, %r966, %r768;
	ld.global.u32 	%r769, [%rd7+192];
	xor.b32  	%r965, %r965, %r769;
	ld.global.u32 	%r770, [%rd7+196];
	xor.b32  	%r964, %r964, %r770;
$L__BB1_63:
	and.b32  	%r772, %r699, 1024;
	setp.eq.s32 	%p35, %r772, 0;
	@%p35 bra 	$L__BB1_65;
	ld.global.u32 	%r773, [%rd7+200];
	xor.b32  	%r968, %r968, %r773;
	ld.global.u32 	%r774, [%rd7+204];
	xor.b32  	%r967, %r967, %r774;
	ld.global.u32 	%r775, [%rd7+208];
	xor.b32  	%r966, %r966, %r775;
	ld.global.u32 	%r776, [%rd7+212];
	xor.b32  	%r965, %r965, %r776;
	ld.global.u32 	%r777, [%rd7+216];
	xor.b32  	%r964, %r964, %r777;
$L__BB1_65:
	and.b32  	%r779, %r699, 2048;
	setp.eq.s32 	%p36, %r779, 0;
	@%p36 bra 	$L__BB1_67;
	ld.global.u32 	%r780, [%rd7+220];
	xor.b32  	%r968, %r968, %r780;
	ld.global.u32 	%r781, [%rd7+224];
	xor.b32  	%r967, %r967, %r781;
	ld.global.u32 	%r782, [%rd7+228];
	xor.b32  	%r966, %r966, %r782;
	ld.global.u32 	%r783, [%rd7+232];
	xor.b32  	%r965, %r965, %r783;
	ld.global.u32 	%r784, [%rd7+236];
	xor.b32  	%r964, %r964, %r784;
$L__BB1_67:
	and.b32  	%r786, %r699, 4096;
	setp.eq.s32 	%p37, %r786, 0;
	@%p37 bra 	$L__BB1_69;
	ld.global.u32 	%r787, [%rd7+240];
	xor.b32  	%r968, %r968, %r787;
	ld.global.u32 	%r788, [%rd7+244];
	xor.b32  	%r967, %r967, %r788;
	ld.global.u32 	%r789, [%rd7+248];
	xor.b32  	%r966, %r966, %r789;
	ld.global.u32 	%r790, [%rd7+252];
	xor.b32  	%r965, %r965, %r790;
	ld.global.u32 	%r791, [%rd7+256];
	xor.b32  	%r964, %r964, %r791;
$L__BB1_69:
	and.b32  	%r793, %r699, 8192;
	setp.eq.s32 	%p38, %r793, 0;
	@%p38 bra 	$L__BB1_71;
	ld.global.u32 	%r794, [%rd7+260];
	xor.b32  	%r968, %r968, %r794;
	ld.global.u32 	%r795, [%rd7+264];
	xor.b32  	%r967, %r967, %r795;
	ld.global.u32 	%r796, [%rd7+268];
	xor.b32  	%r966, %r966, %r796;
	ld.global.u32 	%r797, [%rd7+272];
	xor.b32  	%r965, %r965, %r797;
	ld.global.u32 	%r798, [%rd7+276];
	xor.b32  	%r964, %r964, %r798;
$L__BB1_71:
	and.b32  	%r800, %r699, 16384;
	setp.eq.s32 	%p39, %r800, 0;
	@%p39 bra 	$L__BB1_73;
	ld.global.u32 	%r801, [%rd7+280];
	xor.b32  	%r968, %r968, %r801;
	ld.global.u32 	%r802, [%rd7+284];
	xor.b32  	%r967, %r967, %r802;
	ld.global.u32 	%r803, [%rd7+288];
	xor.b32  	%r966, %r966, %r803;
	ld.global.u32 	%r804, [%rd7+292];
	xor.b32  	%r965, %r965, %r804;
	ld.global.u32 	%r805, [%rd7+296];
	xor.b32  	%r964, %r964, %r805;
$L__BB1_73:
	and.b32  	%r807, %r699, 32768;
	setp.eq.s32 	%p40, %r807, 0;
	@%p40 bra 	$L__BB1_75;
	ld.global.u32 	%r808, [%rd7+300];
	xor.b32  	%r968, %r968, %r808;
	ld.global.u32 	%r809, [%rd7+304];
	xor.b32  	%r967, %r967, %r809;
	ld.global.u32 	%r810, [%rd7+308];
	xor.b32  	%r966, %r966, %r810;
	ld.global.u32 	%r811, [%rd7+312];
	xor.b32  	%r965, %r965, %r811;
	ld.global.u32 	%r812, [%rd7+316];
	xor.b32  	%r964, %r964, %r812;
$L__BB1_75:
	add.s32 	%r1055, %r1055, 16;
	setp.ne.s32 	%p41, %r1055, 32;
	@%p41 bra 	$L__BB1_43;
	mad.lo.s32 	%r813, %r1049, -31, %r197;
	add.s32 	%r1049, %r813, 1;
	setp.ne.s32 	%p42, %r1049, 5;
	@%p42 bra 	$L__BB1_42;
	st.local.u32 	[%rd1+4], %r968;
	st.local.v2.u32 	[%rd1+8], {%r967, %r966};
	st.local.v2.u32 	[%rd1+16], {%r965, %r964};
	setp.ne.s64 	%p43, %rd4, 3;
	@%p43 bra 	$L__BB1_115;
	mov.b32 	%r964, 0;
	mov.u32 	%r965, %r964;
	mov.u32 	%r966, %r964;
	mov.u32 	%r967, %r964;
	mov.u32 	%r968, %r964;
	mov.u32 	%r1141, %r964;
$L__BB1_79:
	mul.wide.u32 	%rd22, %r1141, 4;
	add.s64 	%rd23, %rd1, %rd22;
	ld.local.u32 	%r372, [%rd23+4];
	shl.b32 	%r373, %r1141, 5;
	mov.b32 	%r1147, 0;
$L__BB1_80:
	.pragma "nounroll";
	shr.u32 	%r816, %r372, %r1147;
	and.b32  	%r817, %r816, 1;
	setp.eq.b32 	%p44, %r817, 1;
	not.pred 	%p45, %p44;
	add.s32 	%r818, %r373, %r1147;
	mul.lo.s32 	%r819, %r818, 5;
	mul.wide.u32 	%rd24, %r819, 4;
	add.s64 	%rd8, %rd5, %rd24;
	@%p45 bra 	$L__BB1_82;
	ld.global.u32 	%r820, [%rd8];
	xor.b32  	%r968, %r968, %r820;
	ld.global.u32 	%r821, [%rd8+4];
	xor.b32  	%r967, %r967, %r821;
	ld.global.u32 	%r822, [%rd8+8];
	xor.b32  	%r966, %r966, %r822;
	ld.global.u32 	%r823, [%rd8+12];
	xor.b32  	%r965, %r965, %r823;
	ld.global.u32 	%r824, [%rd8+16];
	xor.b32  	%r964, %r964, %r824;
$L__BB1_82:
	and.b32  	%r826, %r816, 2;
	setp.eq.s32 	%p46, %r826, 0;
	@%p46 bra 	$L__BB1_84;
	ld.global.u32 	%r827, [%rd8+20];
	xor.b32  	%r968, %r968, %r827;
	ld.global.u32 	%r828, [%rd8+24];
	xor.b32  	%r967, %r967, %r828;
	ld.global.u32 	%r829, [%rd8+28];
	xor.b32  	%r966, %r966, %r829;
	ld.global.u32 	%r830, [%rd8+32];
	xor.b32  	%r965, %r965, %r830;
	ld.global.u32 	%r831, [%rd8+36];
	xor.b32  	%r964, %r964, %r831;
$L__BB1_84:
	and.b32  	%r833, %r816, 4;
	setp.eq.s32 	%p47, %r833, 0;
	@%p47 bra 	$L__BB1_86;
	ld.global.u32 	%r834, [%rd8+40];
	xor.b32  	%r968, %r968, %r834;
	ld.global.u32 	%r835, [%rd8+44];
	xor.b32  	%r967, %r967, %r835;
	ld.global.u32 	%r836, [%rd8+48];
	xor.b32  	%r966, %r966, %r836;
	ld.global.u32 	%r837, [%rd8+52];
	xor.b32  	%r965, %r965, %r837;
	ld.global.u32 	%r838, [%rd8+56];
	xor.b32  	%r964, %r964, %r838;
$L__BB1_86:
	and.b32  	%r840, %r816, 8;
	setp.eq.s32 	%p48, %r840, 0;
	@%p48 bra 	$L__BB1_88;
	ld.global.u32 	%r841, [%rd8+60];
	xor.b32  	%r968, %r968, %r841;
	ld.global.u32 	%r842, [%rd8+64];
	xor.b32  	%r967, %r967, %r842;
	ld.global.u32 	%r843, [%rd8+68];
	xor.b32  	%r966, %r966, %r843;
	ld.global.u32 	%r844, [%rd8+72];
	xor.b32  	%r965, %r965, %r844;
	ld.global.u32 	%r845, [%rd8+76];
	xor.b32  	%r964, %r964, %r845;
$L__BB1_88:
	and.b32  	%r847, %r816, 16;
	setp.eq.s32 	%p49, %r847, 0;
	@%p49 bra 	$L__BB1_90;
	ld.global.u32 	%r848, [%rd8+80];
	xor.b32  	%r968, %r968, %r848;
	ld.global.u32 	%r849, [%rd8+84];
	xor.b32  	%r967, %r967, %r849;
	ld.global.u32 	%r850, [%rd8+88];
	xor.b32  	%r966, %r966, %r850;
	ld.global.u32 	%r851, [%rd8+92];
	xor.b32  	%r965, %r965, %r851;
	ld.global.u32 	%r852, [%rd8+96];
	xor.b32  	%r964, %r964, %r852;
$L__BB1_90:
	and.b32  	%r854, %r816, 32;
	setp.eq.s32 	%p50, %r854, 0;
	@%p50 bra 	$L__BB1_92;
	ld.global.u32 	%r855, [%rd8+100];
	xor.b32  	%r968, %r968, %r855;
	ld.global.u32 	%r856, [%rd8+104];
	xor.b32  	%r967, %r967, %r856;
	ld.global.u32 	%r857, [%rd8+108];
	xor.b32  	%r966, %r966, %r857;
	ld.global.u32 	%r858, [%rd8+112];
	xor.b32  	%r965, %r965, %r858;
	ld.global.u32 	%r859, [%rd8+116];
	xor.b32  	%r964, %r964, %r859;
$L__BB1_92:
	and.b32  	%r861, %r816, 64;
	setp.eq.s32 	%p51, %r861, 0;
	@%p51 bra 	$L__BB1_94;
	ld.global.u32 	%r862, [%rd8+120];
	xor.b32  	%r968, %r968, %r862;
	ld.global.u32 	%r863, [%rd8+124];
	xor.b32  	%r967, %r967, %r863;
	ld.global.u32 	%r864, [%rd8+128];
	xor.b32  	%r966, %r966, %r864;
	ld.global.u32 	%r865, [%rd8+132];
	xor.b32  	%r965, %r965, %r865;
	ld.global.u32 	%r866, [%rd8+136];
	xor.b32  	%r964, %r964, %r866;
$L__BB1_94:
	and.b32  	%r868, %r816, 128;
	setp.eq.s32 	%p52, %r868, 0;
	@%p52 bra 	$L__BB1_96;
	ld.global.u32 	%r869, [%rd8+140];
	xor.b32  	%r968, %r968, %r869;
	ld.global.u32 	%r870, [%rd8+144];
	xor.b32  	%r967, %r967, %r870;
	ld.global.u32 	%r871, [%rd8+148];
	xor.b32  	%r966, %r966, %r871;
	ld.global.u32 	%r872, [%rd8+152];
	xor.b32  	%r965, %r965, %r872;
	ld.global.u32 	%r873, [%rd8+156];
	xor.b32  	%r964, %r964, %r873;
$L__BB1_96:
	and.b32  	%r875, %r816, 256;
	setp.eq.s32 	%p53, %r875, 0;
	@%p53 bra 	$L__BB1_98;
	ld.global.u32 	%r876, [%rd8+160];
	xor.b32  	%r968, %r968, %r876;
	ld.global.u32 	%r877, [%rd8+164];
	xor.b32  	%r967, %r967, %r877;
	ld.global.u32 	%r878, [%rd8+168];
	xor.b32  	%r966, %r966, %r878;
	ld.global.u32 	%r879, [%rd8+172];
	xor.b32  	%r965, %r965, %r879;
	ld.global.u32 	%r880, [%rd8+176];
	xor.b32  	%r964, %r964, %r880;
$L__BB1_98:
	and.b32  	%r882, %r816, 512;
	setp.eq.s32 	%p54, %r882, 0;
	@%p54 bra 	$L__BB1_100;
	ld.global.u32 	%r883, [%rd8+180];
	xor.b32  	%r968, %r968, %r883;
	ld.global.u32 	%r884, [%rd8+184];
	xor.b32  	%r967, %r967, %r884;
	ld.global.u32 	%r885, [%rd8+188];
	xor.b32  	%r966, %r966, %r885;
	ld.global.u32 	%r886, [%rd8+192];
	xor.b32  	%r965, %r965, %r886;
	ld.global.u32 	%r887, [%rd8+196];
	xor.b32  	%r964, %r964, %r887;
$L__BB1_100:
	and.b32  	%r889, %r816, 1024;
	setp.eq.s32 	%p55, %r889, 0;
	@%p55 bra 	$L__BB1_102;
	ld.global.u32 	%r890, [%rd8+200];
	xor.b32  	%r968, %r968, %r890;
	ld.global.u32 	%r891, [%rd8+204];
	xor.b32  	%r967, %r967, %r891;
	ld.global.u32 	%r892, [%rd8+208];
	xor.b32  	%r966, %r966, %r892;
	ld.global.u32 	%r893, [%rd8+212];
	xor.b32  	%r965, %r965, %r893;
	ld.global.u32 	%r894, [%rd8+216];
	xor.b32  	%r964, %r964, %r894;
$L__BB1_102:
	and.b32  	%r896, %r816, 2048;
	setp.eq.s32 	%p56, %r896, 0;
	@%p56 bra 	$L__BB1_104;
	ld.global.u32 	%r897, [%rd8+220];
	xor.b32  	%r968, %r968, %r897;
	ld.global.u32 	%r898, [%rd8+224];
	xor.b32  	%r967, %r967, %r898;
	ld.global.u32 	%r899, [%rd8+228];
	xor.b32  	%r966, %r966, %r899;
	ld.global.u32 	%r900, [%rd8+232];
	xor.b32  	%r965, %r965, %r900;
	ld.global.u32 	%r901, [%rd8+236];
	xor.b32  	%r964, %r964, %r901;
$L__BB1_104:
	and.b32  	%r903, %r816, 4096;
	setp.eq.s32 	%p57, %r903, 0;
	@%p57 bra 	$L__BB1_106;
	ld.global.u32 	%r904, [%rd8+240];
	xor.b32  	%r968, %r968, %r904;
	ld.global.u32 	%r905, [%rd8+244];
	xor.b32  	%r967, %r967, %r905;
	ld.global.u32 	%r906, [%rd8+248];
	xor.b32  	%r966, %r966, %r906;
	ld.global.u32 	%r907, [%rd8+252];
	xor.b32  	%r965, %r965, %r907;
	ld.global.u32 	%r908, [%rd8+256];
	xor.b32  	%r964, %r964, %r908;
$L__BB1_106:
	and.b32  	%r910, %r816, 8192;
	setp.eq.s32 	%p58, %r910, 0;
	@%p58 bra 	$L__BB1_108;
	ld.global.u32 	%r911, [%rd8+260];
	xor.b32  	%r968, %r968, %r911;
	ld.global.u32 	%r912, [%rd8+264];
	xor.b32  	%r967, %r967, %r912;
	ld.global.u32 	%r913, [%rd8+268];
	xor.b32  	%r966, %r966, %r913;
	ld.global.u32 	%r914, [%rd8+272];
	xor.b32  	%r965, %r965, %r914;
	ld.global.u32 	%r915, [%rd8+276];
	xor.b32  	%r964, %r964, %r915;
$L__BB1_108:
	and.b32  	%r917, %r816, 16384;
	setp.eq.s32 	%p59, %r917, 0;
	@%p59 bra 	$L__BB1_110;
	ld.global.u32 	%r918, [%rd8+280];
	xor.b32  	%r968, %r968, %r918;
	ld.global.u32 	%r919, [%rd8+284];
	xor.b32  	%r967, %r967, %r919;
	ld.global.u32 	%r920, [%rd8+288];
	xor.b32  	%r966, %r966, %r920;
	ld.global.u32 	%r921, [%rd8+292];
	xor.b32  	%r965, %r965, %r921;
	ld.global.u32 	%r922, [%rd8+296];
	xor.b32  	%r964, %r964, %r922;
$L__BB1_110:
	and.b32  	%r924, %r816, 32768;
	setp.eq.s32 	%p60, %r924, 0;
	@%p60 bra 	$L__BB1_112;
	ld.global.u32 	%r925, [%rd8+300];
	xor.b32  	%r968, %r968, %r925;
	ld.global.u32 	%r926, [%rd8+304];
	xor.b32  	%r967, %r967, %r926;
	ld.global.u32 	%r927, [%rd8+308];
	xor.b32  	%r966, %r966, %r927;
	ld.global.u32 	%r928, [%rd8+312];
	xor.b32  	%r965, %r965, %r928;
	ld.global.u32 	%r929, [%rd8+316];
	xor.b32  	%r964, %r964, %r929;
$L__BB1_112:
	add.s32 	%r1147, %r1147, 16;
	setp.ne.s32 	%p61, %r1147, 32;
	@%p61 bra 	$L__BB1_80;
	mad.lo.s32 	%r930, %r1141, -31, %r373;
	add.s32 	%r1141, %r930, 1;
	setp.ne.s32 	%p62, %r1141, 5;
	@%p62 bra 	$L__BB1_79;
	st.local.u32 	[%rd1+4], %r968;
	st.local.v2.u32 	[%rd1+8], {%r967, %r966};
	st.local.v2.u32 	[%rd1+16], {%r965, %r964};
$L__BB1_115:
	shr.u64 	%rd31, %rd3, 2;
	add.s32 	%r951, %r951, 1;
	setp.gt.u64 	%p63, %rd3, 3;
	@%p63 bra 	$L__BB1_3;
$L__BB1_116:
	shr.u32 	%r931, %r968, 2;
	xor.b32  	%r932, %r931, %r968;
	shl.b32 	%r933, %r964, 4;
	shl.b32 	%r934, %r932, 1;
	xor.b32  	%r935, %r934, %r933;
	xor.b32  	%r936, %r935, %r932;
	xor.b32  	%r1239, %r936, %r964;
	add.s32 	%r1238, %r2, 362437;
	add.s32 	%r937, %r1239, %r1238;
	cvt.rn.f32.u32 	%f2, %r937;
	fma.rn.f32 	%f3, %f2, 0f2F800000, 0f2F000000;
	setp.geu.f32 	%p64, %f3, %f1;
	@%p64 bra 	$L__BB1_121;
	cvta.to.global.u64 	%rd25, %rd10;
	shl.b64 	%rd26, %rd2, 2;
	add.s64 	%rd27, %rd25, %rd26;
	ld.global.u32 	%r555, [%rd27];
	mov.b32 	%r1244, 0;
$L__BB1_118:
	mov.u32 	%r560, %r966;
	mov.u32 	%r966, %r965;
	mov.u32 	%r965, %r964;
	mov.u32 	%r964, %r1239;
	shr.u32 	%r939, %r967, 2;
	xor.b32  	%r940, %r939, %r967;
	shl.b32 	%r941, %r964, 4;
	shl.b32 	%r942, %r940, 1;
	xor.b32  	%r943, %r942, %r941;
	xor.b32  	%r944, %r943, %r940;
	xor.b32  	%r1239, %r944, %r964;
	add.s32 	%r1238, %r1238, 362437;
	add.s32 	%r945, %r1239, %r1238;
	rem.u32 	%r565, %r945, %r567;
	add.s32 	%r566, %r1244, 1;
	setp.eq.s32 	%p65, %r565, %r555;
	setp.lt.u32 	%p66, %r1244, 99;
	and.pred  	%p67, %p65, %p66;
	mov.u32 	%r967, %r560;
	mov.u32 	%r1244, %r566;
	@%p67 bra 	$L__BB1_118;
	setp.eq.s32 	%p68, %r565, %r555;
	@%p68 bra 	$L__BB1_121;
	cvta.to.global.u64 	%rd28, %rd11;
	add.s64 	%rd30, %rd28, %rd26;
	st.global.u32 	[%rd30], %r565;
$L__BB1_121:
	ret;

}
	// .globl	_Z26computeClusteringOptimizedPKiS0_Pfi
.visible .entry _Z26computeClusteringOptimizedPKiS0_Pfi(
	.param .u64 .ptr .align 1 _Z26computeClusteringOptimizedPKiS0_Pfi_param_0,
	.param .u64 .ptr .align 1 _Z26computeClusteringOptimizedPKiS0_Pfi_param_1,
	.param .u64 .ptr .align 1 _Z26computeClusteringOptimizedPKiS0_Pfi_param_2,
	.param .u32 _Z26computeClusteringOptimizedPKiS0_Pfi_param_3
)
{
	.reg .pred 	%p<12>;
	.reg .b32 	%r<36>;
	.reg .b32 	%f<8>;
	.reg .b64 	%rd<22>;

	ld.param.u64 	%rd5, [_Z26computeClusteringOptimizedPKiS0_Pfi_param_0];
	ld.param.u64 	%rd6, [_Z26computeClusteringOptimizedPKiS0_Pfi_param_1];
	ld.param.u64 	%rd7, [_Z26computeClusteringOptimizedPKiS0_Pfi_param_2];
	ld.param.u32 	%r20, [_Z26computeClusteringOptimizedPKiS0_Pfi_param_3];
	cvta.to.global.u64 	%rd1, %rd6;
	cvta.to.global.u64 	%rd2, %rd7;
	cvta.to.global.u64 	%rd3, %rd5;
	mov.u32 	%r21, %ctaid.x;
	mov.u32 	%r22, %ntid.x;
	mov.u32 	%r23, %tid.x;
	mad.lo.s32 	%r1, %r21, %r22, %r23;
	setp.ge.s32 	%p1, %r1, %r20;
	@%p1 bra 	$L__BB2_15;
	mul.wide.s32 	%rd8, %r1, 4;
	add.s64 	%rd9, %rd3, %rd8;
	ld.global.u32 	%r29, [%rd9];
	ld.global.u32 	%r3, [%rd9+4];
	sub.s32 	%r4, %r3, %r29;
	setp.lt.s32 	%p2, %r4, 2;
	@%p2 bra 	$L__BB2_16;
	setp.le.s32 	%p3, %r3, %r29;
	mov.f32 	%f7, 0f00000000;
	@%p3 bra 	$L__BB2_14;
	mov.b32 	%r34, 0;
$L__BB2_4:
	cvt.s64.s32 	%rd4, %r29;
	add.s32 	%r29, %r29, 1;
	setp.ge.s32 	%p4, %r29, %r3;
	@%p4 bra 	$L__BB2_12;
	shl.b64 	%rd10, %rd4, 2;
	add.s64 	%rd11, %rd1, %rd10;
	ld.global.u32 	%r25, [%rd11];
	mul.wide.s32 	%rd12, %r25, 4;
	add.s64 	%rd13, %rd3, %rd12;
	ld.global.u32 	%r8, [%rd13];
	ld.global.u32 	%r9, [%rd13+4];
	mov.u32 	%r31, %r29;
$L__BB2_6:
	setp.ge.s32 	%p5, %r8, %r9;
	mul.wide.s32 	%rd14, %r31, 4;
	add.s64 	%rd15, %rd1, %rd14;
	ld.global.u32 	%r12, [%rd15];
	@%p5 bra 	$L__BB2_11;
	mov.u32 	%r33, %r8;
$L__BB2_8:
	mul.wide.s32 	%rd16, %r33, 4;
	add.s64 	%rd17, %rd1, %rd16;
	ld.global.u32 	%r14, [%rd17];
	setp.ne.s32 	%p6, %r14, %r12;
	@%p6 bra 	$L__BB2_10;
	add.s32 	%r34, %r34, 1;
	bra.uni 	$L__BB2_11;
$L__BB2_10:
	setp.le.s32 	%p7, %r14, %r12;
	add.s32 	%r33, %r33, 1;
	setp.lt.s32 	%p8, %r33, %r9;
	and.pred  	%p9, %p7, %p8;
	@%p9 bra 	$L__BB2_8;
$L__BB2_11:
	add.s32 	%r31, %r31, 1;
	setp.lt.s32 	%p10, %r31, %r3;
	@%p10 bra 	$L__BB2_6;
$L__BB2_12:
	setp.ne.s32 	%p11, %r29, %r3;
	@%p11 bra 	$L__BB2_4;
	cvt.rn.f32.s32 	%f7, %r34;
$L__BB2_14:
	add.s32 	%r26, %r4, -1;
	mul.lo.s32 	%r27, %r26, %r4;
	cvt.rn.f32.s32 	%f4, %r27;
	mul.f32 	%f5, %f4, 0f3F000000;
	div.rn.f32 	%f6, %f7, %f5;
	add.s64 	%rd19, %rd2, %rd8;
	st.global.f32 	[%rd19], %f6;
$L__BB2_15:
	ret;
$L__BB2_16:
	add.s64 	%rd21, %rd2, %rd8;
	mov.b32 	%r28, 0;
	st.global.u32 	[%rd21], %r28;
	bra.uni 	$L__BB2_15;

}
	// .globl	_Z25computeDegreeDistributionPKiPii
.visible .entry _Z25computeDegreeDistributionPKiPii(
	.param .u64 .ptr .align 1 _Z25computeDegreeDistributionPKiPii_param_0,
	.param .u64 .ptr .align 1 _Z25computeDegreeDistributionPKiPii_param_1,
	.param .u32 _Z25computeDegreeDistributionPKiPii_param_2
)
{
	.reg .pred 	%p<2>;
	.reg .b32 	%r<9>;
	.reg .b64 	%rd<8>;

	ld.param.u64 	%rd1, [_Z25computeDegreeDistributionPKiPii_param_0];
	ld.param.u64 	%rd2, [_Z25computeDegreeDistributionPKiPii_param_1];
	ld.param.u32 	%r2, [_Z25computeDegreeDistributionPKiPii_param_2];
	mov.u32 	%r3, %ctaid.x;
	mov.u32 	%r4, %ntid.x;
	mov.u32 	%r5, %tid.x;
	mad.lo.s32 	%r1, %r3, %r4, %r5;
	setp.ge.s32 	%p1, %r1, %r2;
	@%p1 bra 	$L__BB3_2;
	cvta.to.global.u64 	%rd3, %rd1;
	cvta.to.global.u64 	%rd4, %rd2;
	mul.wide.s32 	%rd5, %r1, 4;
	add.s64 	%rd6, %rd3, %rd5;
	ld.global.u32 	%r6, [%rd6+4];
	ld.global.u32 	%r7, [%rd6];
	sub.s32 	%r8, %r6, %r7;
	add.s64 	%rd7, %rd4, %rd5;
	st.global.u32 	[%rd7], %r8;
$L__BB3_2:
	ret;

}


// ===== COMPILED SASS (sm_100) =====

	.target	sm_100

	.elftype	@"ET_EXEC"


//--------------------- .note.nv.tkinfo           --------------------------
	.section	.note.nv.tkinfo,"",@"SHT_NOTE"
	.sectionflags	@"SHF_NOTE_NV_TKINFO"
	.tkinfo
        /*0018*/ 	.word	0x00000002
        /*0030*/ 	.string	""
        /*0030*/ 	.string	"ptxas"
        /*0030*/ 	.string	"Cuda compilation tools, release 13.0, V13.0.88"
        /*0030*/ 	.string	"Build cuda_13.0.r13.0/compiler.36424714_0"
        /*0030*/ 	.string	"-arch sm_100 -m 64 "



//--------------------- .note.nv.cuinfo           --------------------------
	.section	.note.nv.cuinfo,"",@"SHT_NOTE"
	.sectionflags	@"SHF_NOTE_NV_CUINFO"
        /*0018*/ 	.short	0x0002
        /*001a*/ 	.short	0x0064
        /*001c*/ 	.short	0x0082
	.zero		2


//--------------------- .nv.info                  --------------------------
	.section	.nv.info,"",@"SHT_CUDA_INFO"
	.align	4


	//----- nvinfo : EIATTR_REGCOUNT
	.align		4
        /*0000*/ 	.byte	0x04, 0x2f
        /*0002*/ 	.short	(.L_10 - .L_9)
	.align		4
.L_9:
        /*0004*/ 	.word	index@(_Z17createRingLatticePiS_ii)
        /*0008*/ 	.word	0x00000020


	//----- nvinfo : EIATTR_FRAME_SIZE
	.align		4
.L_10:
        /*000c*/ 	.byte	0x04, 0x11
        /*000e*/ 	.short	(.L_12 - .L_11)
	.align		4
.L_11:
        /*0010*/ 	.word	index@(_Z17createRingLatticePiS_ii)
        /*0014*/ 	.word	0x00000000


	//----- nvinfo : EIATTR_REGCOUNT
	.align		4
.L_12:
        /*0018*/ 	.byte	0x04, 0x2f
        /*001a*/ 	.short	(.L_14 - .L_13)
	.align		4
.L_13:
        /*001c*/ 	.word	index@(_Z11rewireEdgesPiS_iify)
        /*0020*/ 	.word	0x0000001f


	//----- nvinfo : EIATTR_FRAME_SIZE
	.align		4
.L_14:
        /*0024*/ 	.byte	0x04, 0x11
        /*0026*/ 	.short	(.L_16 - .L_15)
	.align		4
.L_15:
        /*0028*/ 	.word	index@(_Z11rewireEdgesPiS_iify)
        /*002c*/ 	.word	0x00000030


	//----- nvinfo : EIATTR_REGCOUNT
	.align		4
.L_16:
        /*0030*/ 	.byte	0x04, 0x2f
        /*0032*/ 	.short	(.L_18 - .L_17)
	.align		4
.L_17:
        /*0034*/ 	.word	index@(_Z26computeClusteringOptimizedPKiS0_Pfi)
        /*0038*/ 	.word	0x00000011


	//----- nvinfo : EIATTR_FRAME_SIZE
	.align		4
.L_18:
        /*003c*/ 	.byte	0x04, 0x11
        /*003e*/ 	.short	(.L_20 - .L_19)
	.align		4
.L_19:
        /*0040*/ 	.word	index@($__internal_0_$__cuda_sm3x_div_rn_noftz_f32_slowpath)
        /*0044*/ 	.word	0x00000000


	//----- nvinfo : EIATTR_FRAME_SIZE
	.align		4
.L_20:
        /*0048*/ 	.byte	0x04, 0x11
        /*004a*/ 	.short	(.L_22 - .L_21)
	.align		4
.L_21:
        /*004c*/ 	.word	index@(_Z26computeClusteringOptimizedPKiS0_Pfi)
        /*0050*/ 	.word	0x00000000


	//----- nvinfo : EIATTR_REGCOUNT
	.align		4
.L_22:
        /*0054*/ 	.byte	0x04, 0x2f
        /*0056*/ 	.short	(.L_24 - .L_23)
	.align		4
.L_23:
        /*0058*/ 	.word	index@(_Z25computeDegreeDistributionPKiPii)
        /*005c*/ 	.word	0x0000000c


	//----- nvinfo : EIATTR_FRAME_SIZE
	.align		4
.L_24:
        /*0060*/ 	.byte	0x04, 0x11
        /*0062*/ 	.short	(.L_26 - .L_25)
	.align		4
.L_25:
        /*0064*/ 	.word	index@(_Z25computeDegreeDistributionPKiPii)
        /*0068*/ 	.word	0x00000000


	//----- nvinfo : EIATTR_MIN_STACK_SIZE
	.align		4
.L_26:
        /*006c*/ 	.byte	0x04, 0x12
        /*006e*/ 	.short	(.L_28 - .L_27)
	.align		4
.L_27:
        /*0070*/ 	.word	index@(_Z25computeDegreeDistributionPKiPii)
        /*0074*/ 	.word	0x00000000


	//----- nvinfo : EIATTR_MIN_STACK_SIZE
	.align		4
.L_28:
        /*0078*/ 	.byte	0x04, 0x12
        /*007a*/ 	.short	(.L_30 - .L_29)
	.align		4
.L_29:
        /*007c*/ 	.word	index@(_Z26computeClusteringOptimizedPKiS0_Pfi)
        /*0080*/ 	.word	0x00000000


	//----- nvinfo : EIATTR_MIN_STACK_SIZE
	.align		4
.L_30:
        /*0084*/ 	.byte	0x04, 0x12
        /*0086*/ 	.short	(.L_32 - .L_31)
	.align		4
.L_31:
        /*0088*/ 	.word	index@(_Z11rewireEdgesPiS_iify)
        /*008c*/ 	.word	0x00000030


	//----- nvinfo : EIATTR_MIN_STACK_SIZE
	.align		4
.L_32:
        /*0090*/ 	.byte	0x04, 0x12
        /*0092*/ 	.short	(.L_34 - .L_33)
	.align		4
.L_33:
        /*0094*/ 	.word	index@(_Z17createRingLatticePiS_ii)
        /*0098*/ 	.word	0x00000000
.L_34:


//--------------------- .nv.compat                --------------------------
	.section	.nv.compat,"",@"SHT_CUDA_COMPAT_INFO"
	.align	4
        /*0000*/ 	.byte	0x02, 0x09, 0x00, 0x00, 0x02, 0x02, 0x01, 0x00, 0x02, 0x05, 0x05, 0x00, 0x03, 0x07, 0x01, 0x01
        /*0010*/ 	.byte	0x02, 0x03, 0x00, 0x00, 0x02, 0x06, 0x01, 0x00, 0x04, 0x0b, 0x08, 0x00, 0x01, 0x00, 0x00, 0x00
        /*0020*/ 	.byte	0x00, 0x00, 0x00, 0x00


//--------------------- .nv.info._Z25computeDegreeDistributionPKiPii --------------------------
	.section	.nv.info._Z25computeDegreeDistributionPKiPii,"",@"SHT_CUDA_INFO"
	.sectionflags	@""
	.align	4


	//----- nvinfo : EIATTR_CUDA_API_VERSION
	.align		4
        /*0000*/ 	.byte	0x04, 0x37
        /*0002*/ 	.short	(.L_36 - .L_35)
.L_35:
        /*0004*/ 	.word	0x00000082


	//----- nvinfo : EIATTR_KPARAM_INFO
	.align		4
.L_36:
        /*0008*/ 	.byte	0x04, 0x17
        /*000a*/ 	.short	(.L_38 - .L_37)
.L_37:
        /*000c*/ 	.word	0x00000000
        /*0010*/ 	.short	0x0002
        /*0012*/ 	.short	0x0010
        /*0014*/ 	.byte	0x00, 0xf0, 0x11, 0x00


	//----- nvinfo : EIATTR_KPARAM_INFO
	.align		4
.L_38:
        /*0018*/ 	.byte	0x04, 0x17
        /*001a*/ 	.short	(.L_40 - .L_39)
.L_39:
        /*001c*/ 	.word	0x00000000
        /*0020*/ 	.short	0x0001
        /*0022*/ 	.short	0x0008
        /*0024*/ 	.byte	0x00, 0xf5, 0x21, 0x00


	//----- nvinfo : EIATTR_KPARAM_INFO
	.align		4
.L_40:
        /*0028*/ 	.byte	0x04, 0x17
        /*002a*/ 	.short	(.L_42 - .L_41)
.L_41:
        /*002c*/ 	.word	0x00000000
        /*0030*/ 	.short	0x0000
        /*0032*/ 	.short	0x0000
        /*0034*/ 	.byte	0x00, 0xf5, 0x21, 0x00


	//----- nvinfo : EIATTR_SPARSE_MMA_MASK
	.align		4
.L_42:
        /*0038*/ 	.byte	0x03, 0x50
        /*003a*/ 	.short	0x0000


	//----- nvinfo : EIATTR_MAXREG_COUNT
	.align		4
        /*003c*/ 	.byte	0x03, 0x1b
        /*003e*/ 	.short	0x00ff


	//----- nvinfo : EIATTR_MERCURY_ISA_VERSION
	.align		4
        /*0040*/ 	.byte	0x03, 0x5f
        /*0042*/ 	.short	0x0101


	//----- nvinfo : EIATTR_VRC_CTA_INIT_COUNT
	.align		4
        /*0044*/ 	.byte	0x02, 0x4a
	.zero		1
	.zero		1


	//----- nvinfo : EIATTR_EXIT_INSTR_OFFSETS
	.align		4
        /*0048*/ 	.byte	0x04, 0x1c
        /*004a*/ 	.short	(.L_44 - .L_43)


	//   ....[0]....
.L_43:
        /*004c*/ 	.word	0x00000070


	//   ....[1]....
        /*0050*/ 	.word	0x00000110


	//----- nvinfo : EIATTR_CBANK_PARAM_SIZE
	.align		4
.L_44:
        /*0054*/ 	.byte	0x03, 0x19
        /*0056*/ 	.short	0x0014


	//----- nvinfo : EIATTR_PARAM_CBANK
	.align		4
        /*0058*/ 	.byte	0x04, 0x0a
        /*005a*/ 	.short	(.L_46 - .L_45)
	.align		4
.L_45:
        /*005c*/ 	.word	index@(.nv.constant0._Z25computeDegreeDistributionPKiPii)
        /*0060*/ 	.short	0x0380
        /*0062*/ 	.short	0x0014


	//----- nvinfo : EIATTR_SW_WAR
	.align		4
.L_46:
        /*0064*/ 	.byte	0x04, 0x36
        /*0066*/ 	.short	(.L_48 - .L_47)
.L_47:
        /*0068*/ 	.word	0x00000008
.L_48:


//--------------------- .nv.info._Z26computeClusteringOptimizedPKiS0_Pfi --------------------------
	.section	.nv.info._Z26computeClusteringOptimizedPKiS0_Pfi,"",@"SHT_CUDA_INFO"
	.sectionflags	@""
	.align	4


	//----- nvinfo : EIATTR_CUDA_API_VERSION
	.align		4
        /*0000*/ 	.byte	0x04, 0x37
        /*0002*/ 	.short	(.L_50 - .L_49)
.L_49:
        /*0004*/ 	.word	0x00000082


	//----- nvinfo : EIATTR_KPARAM_INFO
	.align		4
.L_50:
        /*0008*/ 	.byte	0x04, 0x17
        /*000a*/ 	.short	(.L_52 - .L_51)
.L_51:
        /*000c*/ 	.word	0x00000000
        /*0010*/ 	.short	0x0003
        /*0012*/ 	.short	0x0018
        /*0014*/ 	.byte	0x00, 0xf0, 0x11, 0x00


	//----- nvinfo : EIATTR_KPARAM_INFO
	.align		4
.L_52:
        /*0018*/ 	.byte	0x04, 0x17
        /*001a*/ 	.short	(.L_54 - .L_53)
.L_53:
        /*001c*/ 	.word	0x00000000
        /*0020*/ 	.short	0x0002
        /*0022*/ 	.short	0x0010
        /*0024*/ 	.byte	0x00, 0xf5, 0x21, 0x00


	//----- nvinfo : EIATTR_KPARAM_INFO
	.align		4
.L_54:
        /*0028*/ 	.byte	0x04, 0x17
        /*002a*/ 	.short	(.L_56 - .L_55)
.L_55:
        /*002c*/ 	.word	0x00000000
        /*0030*/ 	.short	0x0001
        /*0032*/ 	.short	0x0008
        /*0034*/ 	.byte	0x00, 0xf5, 0x21, 0x00


	//----- nvinfo : EIATTR_KPARAM_INFO
	.align		4
.L_56:
        /*0038*/ 	.byte	0x04, 0x17
        /*003a*/ 	.short	(.L_58 - .L_57)
.L_57:
        /*003c*/ 	.word	0x00000000
        /*0040*/ 	.short	0x0000
        /*0042*/ 	.short	0x0000
        /*0044*/ 	.byte	0x00, 0xf5, 0x21, 0x00


	//----- nvinfo : EIATTR_SPARSE_MMA_MASK
	.align		4
.L_58:
        /*0048*/ 	.byte	0x03, 0x50
        /*004a*/ 	.short	0x0000


	//----- nvinfo : EIATTR_MAXREG_COUNT
	.align		4
        /*004c*/ 	.byte	0x03, 0x1b
        /*004e*/ 	.short	0x00ff


	//----- nvinfo : EIATTR_MERCURY_ISA_VERSION
	.align		4
        /*0050*/ 	.byte	0x03, 0x5f
        /*0052*/ 	.short	0x0101


	//----- nvinfo : EIATTR_VRC_CTA_INIT_COUNT
	.align		4
        /*0054*/ 	.byte	0x02, 0x4a
	.zero		1
	.zero		1


	//----- nvinfo : EIATTR_EXIT_INSTR_OFFSETS
	.align		4
        /*0058*/ 	.byte	0x04, 0x1c
        /*005a*/ 	.short	(.L_60 - .L_59)


	//   ....[0]....
.L_59:
        /*005c*/ 	.word	0x00000070


	//   ....[1]....
        /*0060*/ 	.word	0x00000580


	//   ....[2]....
        /*0064*/ 	.word	0x000005c0


	//----- nvinfo : EIATTR_CRS_STACK_SIZE
	.align		4
.L_60:
        /*0068*/ 	.byte	0x04, 0x1e
        /*006a*/ 	.short	(.L_62 - .L_61)
.L_61:
        /*006c*/ 	.word	0x00000000


	//----- nvinfo : EIATTR_CBANK_PARAM_SIZE
	.align		4
.L_62:
        /*0070*/ 	.byte	0x03, 0x19
        /*0072*/ 	.short	0x001c


	//----- nvinfo : EIATTR_PARAM_CBANK
	.align		4
        /*0074*/ 	.byte	0x04, 0x0a
        /*0076*/ 	.short	(.L_64 - .L_63)
	.align		4
.L_63:
        /*0078*/ 	.word	index@(.nv.constant0._Z26computeClusteringOptimizedPKiS0_Pfi)
        /*007c*/ 	.short	0x0380
        /*007e*/ 	.short	0x001c


	//----- nvinfo : EIATTR_SW_WAR
	.align		4
.L_64:
        /*0080*/ 	.byte	0x04, 0x36
        /*0082*/ 	.short	(.L_66 - .L_65)
.L_65:
        /*0084*/ 	.word	0x00000008
.L_66:


//--------------------- .nv.info._Z11rewireEdgesPiS_iify --------------------------
	.section	.nv.info._Z11rewireEdgesPiS_iify,"",@"SHT_CUDA_INFO"
	.sectionflags	@""
	.align	4


	//----- nvinfo : EIATTR_CUDA_API_VERSION
	.align		4
        /*0000*/ 	.byte	0x04, 0x37
        /*0002*/ 	.short	(.L_68 - .L_67)
.L_67:
        /*0004*/ 	.word	0x00000082


	//----- nvinfo : EIATTR_KPARAM_INFO
	.align		4
.L_68:
        /*0008*/ 	.byte	0x04, 0x17
        /*000a*/ 	.short	(.L_70 - .L_69)
.L_69:
        /*000c*/ 	.word	0x00000000
        /*0010*/ 	.short	0x0005
        /*0012*/ 	.short	0x0020
        /*0014*/ 	.byte	0x00, 0xf0, 0x21, 0x00


	//----- nvinfo : EIATTR_KPARAM_INFO
	.align		4
.L_70:
        /*0018*/ 	.byte	0x04, 0x17
        /*001a*/ 	.short	(.L_72 - .L_71)
.L_71:
        /*001c*/ 	.word	0x00000000
        /*0020*/ 	.short	0x0004
        /*0022*/ 	.short	0x0018
        /*0024*/ 	.byte	0x00, 0xf0, 0x11, 0x00


	//----- nvinfo : EIATTR_KPARAM_INFO
	.align		4
.L_72:
        /*0028*/ 	.byte	0x04, 0x17
        /*002a*/ 	.short	(.L_74 - .L_73)
.L_73:
        /*002c*/ 	.word	0x00000000
        /*0030*/ 	.short	0x0003
        /*0032*/ 	.short	0x0014
        /*0034*/ 	.byte	0x00, 0xf0, 0x11, 0x00


	//----- nvinfo : EIATTR_KPARAM_INFO
	.align		4
.L_74:
        /*0038*/ 	.byte	0x04, 0x17
        /*003a*/ 	.short	(.L_76 - .L_75)
.L_75:
        /*003c*/ 	.word	0x00000000
        /*0040*/ 	.short	0x0002
        /*0042*/ 	.short	0x0010
        /*0044*/ 	.byte	0x00, 0xf0, 0x11, 0x00


	//----- nvinfo : EIATTR_KPARAM_INFO
	.align		4
.L_76:
        /*0048*/ 	.byte	0x04, 0x17
        /*004a*/ 	.short	(.L_78 - .L_77)
.L_77:
        /*004c*/ 	.word	0x00000000
        /*0050*/ 	.short	0x0001
        /*0052*/ 	.short	0x0008
        /*0054*/ 	.byte	0x00, 0xf5, 0x21, 0x00


	//----- nvinfo : EIATTR_KPARAM_INFO
	.align		4
.L_78:
        /*0058*/ 	.byte	0x04, 0x17
        /*005a*/ 	.short	(.L_80 - .L_79)
.L_79:
        /*005c*/ 	.word	0x00000000
        /*0060*/ 	.short	0x0000
        /*0062*/ 	.short	0x0000
        /*0064*/ 	.byte	0x00, 0xf5, 0x21, 0x00


	//----- nvinfo : EIATTR_SPARSE_MMA_MASK
	.align		4
.L_80:
        /*0068*/ 	.byte	0x03, 0x50
        /*006a*/ 	.short	0x0000


	//----- nvinfo : EIATTR_MAXREG_COUNT
	.align		4
        /*006c*/ 	.byte	0x03, 0x1b
        /*006e*/ 	.short	0x00ff


	//----- nvinfo : EIATTR_MERCURY_ISA_VERSION
	.align		4
        /*0070*/ 	.byte	0x03, 0x5f
        /*0072*/ 	.short	0x0101


	//----- nvinfo : EIATTR_VRC_CTA_INIT_COUNT
	.align		4
        /*0074*/ 	.byte	0x02, 0x4a
	.zero		1
	.zero		1


	//----- nvinfo : EIATTR_EXIT_INSTR_OFFSETS
	.align		4
        /*0078*/ 	.byte	0x04, 0x1c
        /*007a*/ 	.short	(.L_82 - .L_81)


	//   ....[0]....
.L_81:
        /*007c*/ 	.word	0x00000080


	//   ....[1]....
        /*0080*/ 	.word	0x00002830


	//   ....[2]....
        /*0084*/ 	.word	0x00002b80


	//   ....[3]....
        /*0088*/ 	.word	0x00002bd0


	//----- nvinfo : EIATTR_CRS_STACK_SIZE
	.align		4
.L_82:
        /*008c*/ 	.byte	0x04, 0x1e
        /*008e*/ 	.short	(.L_84 - .L_83)
.L_83:
        /*0090*/ 	.word	0x00000000


	//----- nvinfo : EIATTR_CBANK_PARAM_SIZE
	.align		4
.L_84:
        /*0094*/ 	.byte	0x03, 0x19
        /*0096*/ 	.short	0x0028


	//----- nvinfo : EIATTR_PARAM_CBANK
	.align		4
        /*0098*/ 	.byte	0x04, 0x0a
        /*009a*/ 	.short	(.L_86 - .L_85)
	.align		4
.L_85:
        /*009c*/ 	.word	index@(.nv.constant0._Z11rewireEdgesPiS_iify)
        /*00a0*/ 	.short	0x0380
        /*00a2*/ 	.short	0x0028


	//----- nvinfo : EIATTR_SW_WAR
	.align		4
.L_86:
        /*00a4*/ 	.byte	0x04, 0x36
        /*00a6*/ 	.short	(.L_88 - .L_87)
.L_87:
        /*00a8*/ 	.word	0x00000008
.L_88:


//--------------------- .nv.info._Z17createRingLatticePiS_ii --------------------------
	.section	.nv.info._Z17createRingLatticePiS_ii,"",@"SHT_CUDA_INFO"
	.sectionflags	@""
	.align	4


	//----- nvinfo : EIATTR_CUDA_API_VERSION
	.align		4
        /*0000*/ 	.byte	0x04, 0x37
        /*0002*/ 	.short	(.L_90 - .L_89)
.L_89:
        /*0004*/ 	.word	0x00000082


	//----- nvinfo : EIATTR_KPARAM_INFO
	.align		4
.L_90:
        /*0008*/ 	.byte	0x04, 0x17
        /*000a*/ 	.short	(.L_92 - .L_91)
.L_91:
        /*000c*/ 	.word	0x00000000
        /*0010*/ 	.short	0x0003
        /*0012*/ 	.short	0x0014
        /*0014*/ 	.byte	0x00, 0xf0, 0x11, 0x00


	//----- nvinfo : EIATTR_KPARAM_INFO
	.align		4
.L_92:
        /*0018*/ 	.byte	0x04, 0x17
        /*001a*/ 	.short	(.L_94 - .L_93)
.L_93:
        /*001c*/ 	.word	0x00000000
        /*0020*/ 	.short	0x0002
        /*0022*/ 	.short	0x0010
        /*0024*/ 	.byte	0x00, 0xf0, 0x11, 0x00


	//----- nvinfo : EIATTR_KPARAM_INFO
	.align		4
.L_94:
        /*0028*/ 	.byte	0x04, 0x17
        /*002a*/ 	.short	(.L_96 - .L_95)
.L_95:
        /*002c*/ 	.word	0x00000000
        /*0030*/ 	.short	0x0001
        /*0032*/ 	.short	0x0008
        /*0034*/ 	.byte	0x00, 0xf5, 0x21, 0x00


	//----- nvinfo : EIATTR_KPARAM_INFO
	.align		4
.L_96:
        /*0038*/ 	.byte	0x04, 0x17
        /*003a*/ 	.short	(.L_98 - .L_97)
.L_97:
        /*003c*/ 	.word	0x00000000
        /*0040*/ 	.short	0x0000
        /*0042*/ 	.short	0x0000
        /*0044*/ 	.byte	0x00, 0xf5, 0x21, 0x00


	//----- nvinfo : EIATTR_SPARSE_MMA_MASK
	.align		4
.L_98:
        /*0048*/ 	.byte	0x03, 0x50
        /*004a*/ 	.short	0x0000


	//----- nvinfo : EIATTR_MAXREG_COUNT
	.align		4
        /*004c*/ 	.byte	0x03, 0x1b
        /*004e*/ 	.short	0x00ff


	//----- nvinfo : EIATTR_MERCURY_ISA_VERSION
	.align		4
        /*0050*/ 	.byte	0x03, 0x5f
        /*0052*/ 	.short	0x0101


	//----- nvinfo : EIATTR_VRC_CTA_INIT_COUNT
	.align		4
        /*0054*/ 	.byte	0x02, 0x4a
	.zero		1
	.zero		1


	//----- nvinfo : EIATTR_EXIT_INSTR_OFFSETS
	.align		4
        /*0058*/ 	.byte	0x04, 0x1c
        /*005a*/ 	.short	(.L_100 - .L_99)


	//   ....[0]....
.L_99:
        /*005c*/ 	.word	0x00000090


	//   ....[1]....
        /*0060*/ 	.word	0x000000c0


	//   ....[2]....
        /*0064*/ 	.word	0x00000b70


	//   ....[3]....
        /*0068*/ 	.word	0x00000fe0


	//----- nvinfo : EIATTR_CBANK_PARAM_SIZE
	.align		4
.L_100:
        /*006c*/ 	.byte	0x03, 0x19
        /*006e*/ 	.short	0x0018


	//----- nvinfo : EIATTR_PARAM_CBANK
	.align		4
        /*0070*/ 	.byte	0x04, 0x0a
        /*0072*/ 	.short	(.L_102 - .L_101)
	.align		4
.L_101:
        /*0074*/ 	.word	index@(.nv.constant0._Z17createRingLatticePiS_ii)
        /*0078*/ 	.short	0x0380
        /*007a*/ 	.short	0x0018


	//----- nvinfo : EIATTR_SW_WAR
	.align		4
.L_102:
        /*007c*/ 	.byte	0x04, 0x36
        /*007e*/ 	.short	(.L_104 - .L_103)
.L_103:
        /*0080*/ 	.word	0x00000008
.L_104:


//--------------------- .nv.callgraph             --------------------------
	.section	.nv.callgraph,"",@"SHT_CUDA_CALLGRAPH"
	.align	4
	.sectionentsize	8
	.align		4
        /*0000*/ 	.word	0x00000000
	.align		4
        /*0004*/ 	.word	0xffffffff
	.align		4
        /*0008*/ 	.word	0x00000000
	.align		4
        /*000c*/ 	.word	0xfffffffe
	.align		4
        /*0010*/ 	.word	0x00000000
	.align		4
        /*0014*/ 	.word	0xfffffffd
	.align		4
        /*0018*/ 	.word	0x00000000
	.align		4
        /*001c*/ 	.word	0xfffffffc


//--------------------- .nv.constant4             --------------------------
	.section	.nv.constant4,"a",@progbits
	.align	8
	.align		8
.nv.constant4:
        /*0000*/ 	.dword	precalc_xorwow_matrix
	.align		8
        /*0008*/ 	.dword	precalc_xorwow_offset_matrix
	.align		8
        /*0010*/ 	.dword	mrg32k3aM1
	.align		8
        /*0018*/ 	.dword	mrg32k3aM2
	.align		8
        /*0020*/ 	.dword	mrg32k3aM1SubSeq
	.align		8
        /*0028*/ 	.dword	mrg32k3aM2SubSeq
	.align		8
        /*0030*/ 	.dword	mrg32k3aM1Seq
	.align		8
        /*0038*/ 	.dword	mrg32k3aM2Seq


//--------------------- .nv.constant3             --------------------------
	.section	.nv.constant3,"a",@progbits
	.align	8
.nv.constant3:
	.type		__cr_lgamma_table,@object
	.size		__cr_lgamma_table,(.L_8 - __cr_lgamma_table)
__cr_lgamma_table:
        /*0000*/ 	.byte	0x00, 0x00, 0x00, 0x00, 0x00, 0x00, 0x00, 0x00, 0x00, 0x00, 0x00, 0x00, 0x00, 0x00, 0x00, 0x00
        /*0010*/ 	.byte	0xef, 0x39, 0xfa, 0xfe, 0x42, 0x2e, 0xe6, 0x3f, 0x02, 0x20, 0x2a, 0xfa, 0x0b, 0xab, 0xfc, 0x3f
        /*0020*/ 	.byte	0xf9, 0x2c, 0x92, 0x7c, 0xa7, 0x6c, 0x09, 0x40, 0xc9, 0x79, 0x44, 0x3c, 0x64, 0x26, 0x13, 0x40
        /*0030*/ 	.byte	0xca, 0x01, 0xcf, 0x3a, 0x27, 0x51, 0x1a, 0x40, 0x30, 0xcc, 0x2d, 0xf3, 0xe1, 0x0c, 0x21, 0x40
        /*0040*/ 	.byte	0x0d, 0xb7, 0xfc, 0x82, 0x8e, 0x35, 0x25, 0x40
.L_8:


//--------------------- .text._Z25computeDegreeDistributionPKiPii --------------------------
	.section	.text._Z25computeDegreeDistributionPKiPii,"ax",@progbits
	.align	128
        .global         _Z25computeDegreeDistributionPKiPii
        .type           _Z25computeDegreeDistributionPKiPii,@function
        .size           _Z25computeDegreeDistributionPKiPii,(.L_x_46 - _Z25computeDegreeDistributionPKiPii)
        .other          _Z25computeDegreeDistributionPKiPii,@"STO_CUDA_ENTRY STV_DEFAULT"
_Z25computeDegreeDistributionPKiPii:
.text._Z25computeDegreeDistributionPKiPii:
[----:B------:R-:W-:Y:S01]  /*0000*/  LDC R1, c[0x0][0x37c] ;  /* 0x0000df00ff017b82 */ /* 0x000fe20000000800 */
[----:B------:R-:W0:Y:S07]  /*0010*/  S2R R0, SR_TID.X ;  /* 0x0000000000007919 */ /* 0x000e2e0000002100 */
[----:B------:R-:W0:Y:S01]  /*0020*/  S2UR UR4, SR_CTAID.X ;  /* 0x00000000000479c3 */ /* 0x000e220000002500 */
[----:B------:R-:W1:Y:S07]  /*0030*/  LDCU UR5, c[0x0][0x390] ;  /* 0x00007200ff0577ac */ /* 0x000e6e0008000800 */
[----:B------:R-:W0:Y:S02]  /*0040*/  LDC R7, c[0x0][0x360] ;  /* 0x0000d800ff077b82 */ /* 0x000e240000000800 */
[----:B0-----:R-:W-:-:S05]  /*0050*/  IMAD R7, R7, UR4, R0 ;  /* 0x0000000407077c24 */ /* 0x001fca000f8e0200 */
[----:B-1----:R-:W-:-:S13]  /*0060*/  ISETP.GE.AND P0, PT, R7, UR5, PT ;  /* 0x0000000507007c0c */ /* 0x002fda000bf06270 */
[----:B------:R-:W-:Y:S05]  /*0070*/  @P0 EXIT ;  /* 0x000000000000094d */ /* 0x000fea0003800000 */
[----:B------:R-:W0:Y:S01]  /*0080*/  LDC.64 R2, c[0x0][0x380] ;  /* 0x0000e000ff027b82 */ /* 0x000e220000000a00 */
[----:B------:R-:W1:Y:S07]  /*0090*/  LDCU.64 UR4, c[0x0][0x358] ;  /* 0x00006b00ff0477ac */ /* 0x000e6e0008000a00 */
[----:B------:R-:W2:Y:S01]  /*00a0*/  LDC.64 R4, c[0x0][0x388] ;  /* 0x0000e200ff047b82 */ /* 0x000ea20000000a00 */
[----:B0-----:R-:W-:-:S05]  /*00b0*/  IMAD.WIDE R2, R7, 0x4, R2 ;  /* 0x0000000407027825 */ /* 0x001fca00078e0202 */
[----:B-1----:R-:W3:Y:S04]  /*00c0*/  LDG.E R0, desc[UR4][R2.64+0x4] ;  /* 0x0000040402007981 */ /* 0x002ee8000c1e1900 */
[----:B------:R-:W3:Y:S01]  /*00d0*/  LDG.E R9, desc[UR4][R2.64] ;  /* 0x0000000402097981 */ /* 0x000ee2000c1e1900 */
[----:B--2---:R-:W-:Y:S01]  /*00e0*/  IMAD.WIDE R4, R7, 0x4, R4 ;  /* 0x0000000407047825 */ /* 0x004fe200078e0204 */
[----:B---3--:R-:W-:-:S05]  /*00f0*/  IADD3 R9, PT, PT, R0, -R9, RZ ;  /* 0x8000000900097210 */ /* 0x008fca0007ffe0ff */
[----:B------:R-:W-:Y:S01]  /*0100*/  STG.E desc[UR4][R4.64], R9 ;  /* 0x0000000904007986 */ /* 0x000fe2000c101904 */
[----:B------:R-:W-:Y:S05]  /*0110*/  EXIT ;  /* 0x000000000000794d */ /* 0x000fea0003800000 */
.L_x_0:
[----:B------:R-:W-:-:S00]  /*0120*/  BRA `(.L_x_0) ;  /* 0xfffffffc00fc7947 */ /* 0x000fc0000383ffff */
[----:B------:R-:W-:-:S00]  /*0130*/  NOP ;  /* 0x0000000000007918 */ /* 0x000fc00000000000 */
        /* <DEDUP_REMOVED lines=12> */
.L_x_46:


//--------------------- .text._Z26computeClusteringOptimizedPKiS0_Pfi --------------------------
	.section	.text._Z26computeClusteringOptimizedPKiS0_Pfi,"ax",@progbits
	.align	128
        .global         _Z26computeClusteringOptimizedPKiS0_Pfi
        .type           _Z26computeClusteringOptimizedPKiS0_Pfi,@function
        .size           _Z26computeClusteringOptimizedPKiS0_Pfi,(.L_x_45 - _Z26computeClusteringOptimizedPKiS0_Pfi)
        .other          _Z26computeClusteringOptimizedPKiS0_Pfi,@"STO_CUDA_ENTRY STV_DEFAULT"
_Z26computeClusteringOptimizedPKiS0_Pfi:
.text._Z26computeClusteringOptimizedPKiS0_Pfi:
        /* <DEDUP_REMOVED lines=9> */
[----:B------:R-:W1:Y:S01]  /*0090*/  LDCU.64 UR4, c[0x0][0x358] ;  /* 0x00006b00ff0477ac */ /* 0x000e620008000a00 */
[----:B0-----:R-:W-:-:S05]  /*00a0*/  IMAD.WIDE R4, R2, 0x4, R4 ;  /* 0x0000000402047825 */ /* 0x001fca00078e0204 */
[----:B-1----:R-:W2:Y:S04]  /*00b0*/  LDG.E R6, desc[UR4][R4.64] ;  /* 0x0000000404067981 */ /* 0x002ea8000c1e1900 */
[----:B------:R-:W2:Y:S02]  /*00c0*/  LDG.E R3, desc[UR4][R4.64+0x4] ;  /* 0x0000040404037981 */ /* 0x000ea4000c1e1900 */
[----:B--2---:R-:W-:-:S05]  /*00d0*/  IMAD.IADD R0, R3, 0x1, -R6 ;  /* 0x0000000103007824 */ /* 0x004fca00078e0a06 */
[----:B------:R-:W-:-:S13]  /*00e0*/  ISETP.GE.AND P0, PT, R0, 0x2, PT ;  /* 0x000000020000780c */ /* 0x000fda0003f06270 */
[----:B------:R-:W-:Y:S05]  /*00f0*/  @!P0 BRA `(.L_x_1) ;  /* 0x0000000400248947 */ /* 0x000fea0003800000 */
[----:B------:R-:W-:Y:S01]  /*0100*/  IMAD.MOV.U32 R4, RZ, RZ, R6 ;  /* 0x000000ffff047224 */ /* 0x000fe200078e0006 */
[----:B------:R-:W-:Y:S01]  /*0110*/  BSSY.RECONVERGENT B0, `(.L_x_2) ;  /* 0x0000031000007945 */ /* 0x000fe20003800200 */
[----:B------:R-:W-:-:S03]  /*0120*/  IMAD.MOV.U32 R5, RZ, RZ, RZ ;  /* 0x000000ffff057224 */ /* 0x000fc600078e00ff */
[----:B------:R-:W-:-:S13]  /*0130*/  ISETP.GT.AND P0, PT, R3, R4, PT ;  /* 0x000000040300720c */ /* 0x000fda0003f04270 */
[----:B------:R-:W-:Y:S05]  /*0140*/  @!P0 BRA `(.L_x_3) ;  /* 0x0000000000b48947 */ /* 0x000fea0003800000 */
[----:B------:R-:W-:Y:S01]  /*0150*/  BSSY.RECONVERGENT B1, `(.L_x_4) ;  /* 0x000002b000017945 */ /* 0x000fe20003800200 */
[----:B------:R-:W-:-:S07]  /*0160*/  IMAD.MOV.U32 R5, RZ, RZ, RZ ;  /* 0x000000ffff057224 */ /* 0x000fce00078e00ff */
.L_x_12:
[----:B------:R-:W-:Y:S01]  /*0170*/  VIADD R6, R4, 0x1 ;  /* 0x0000000104067836 */ /* 0x000fe20000000000 */
[----:B------:R-:W-:Y:S01]  /*0180*/  BSSY.RECONVERGENT B2, `(.L_x_5) ;  /* 0x0000026000027945 */ /* 0x000fe20003800200 */
[----:B------:R-:W-:Y:S02]  /*0190*/  IMAD.MOV.U32 R7, RZ, RZ, R4 ;  /* 0x000000ffff077224 */ /* 0x000fe400078e0004 */
[----:B------:R-:W-:Y:S01]  /*01a0*/  IMAD.MOV.U32 R4, RZ, RZ, R6 ;  /* 0x000000ffff047224 */ /* 0x000fe200078e0006 */
[CC--:B------:R-:W-:Y:S02]  /*01b0*/  ISETP.GE.AND P1, PT, R6.reuse, R3.reuse, PT ;  /* 0x000000030600720c */ /* 0x0c0fe40003f26270 */
[----:B------:R-:W-:-:S11]  /*01c0*/  ISETP.NE.AND P0, PT, R6, R3, PT ;  /* 0x000000030600720c */ /* 0x000fd60003f05270 */
[----:B------:R-:W-:Y:S05]  /*01d0*/  @P1 BRA `(.L_x_6) ;  /* 0x0000000000801947 */ /* 0x000fea0003800000 */
[----:B------:R-:W0:Y:S01]  /*01e0*/  LDCU.64 UR6, c[0x0][0x388] ;  /* 0x00007100ff0677ac */ /* 0x000e220008000a00 */
[----:B------:R-:W-:Y:S02]  /*01f0*/  SHF.R.S32.HI R6, RZ, 0x1f, R7 ;  /* 0x0000001fff067819 */ /* 0x000fe40000011407 */
[----:B0-----:R-:W-:-:S04]  /*0200*/  LEA R8, P1, R7, UR6, 0x2 ;  /* 0x0000000607087c11 */ /* 0x001fc8000f8210ff */
[----:B------:R-:W-:Y:S02]  /*0210*/  LEA.HI.X R9, R7, UR7, R6, 0x2, P1 ;  /* 0x0000000707097c11 */ /* 0x000fe400088f1406 */
[----:B------:R-:W0:Y:S04]  /*0220*/  LDC.64 R6, c[0x0][0x380] ;  /* 0x0000e000ff067b82 */ /* 0x000e280000000a00 */
[----:B------:R-:W0:Y:S02]  /*0230*/  LDG.E R9, desc[UR4][R8.64] ;  /* 0x0000000408097981 */ /* 0x000e24000c1e1900 */
[----:B0-----:R-:W-:-:S05]  /*0240*/  IMAD.WIDE R6, R9, 0x4, R6 ;  /* 0x0000000409067825 */ /* 0x001fca00078e0206 */
[----:B------:R0:W5:Y:S04]  /*0250*/  LDG.E R12, desc[UR4][R6.64] ;  /* 0x00000004060c7981 */ /* 0x000168000c1e1900 */
[----:B------:R0:W5:Y:S01]  /*0260*/  LDG.E R13, desc[UR4][R6.64+0x4] ;  /* 0x00000404060d7981 */ /* 0x000162000c1e1900 */
[----:B------:R-:W-:-:S07]  /*0270*/  IMAD.MOV.U32 R10, RZ, RZ, R4 ;  /* 0x000000ffff0a7224 */ /* 0x000fce00078e0004 */
.L_x_11:
[----:B0-----:R-:W0:Y:S01]  /*0280*/  LDC.64 R6, c[0x0][0x388] ;  /* 0x0000e200ff067b82 */ /* 0x001e220000000a00 */
[----:B-----5:R-:W-:Y:S01]  /*0290*/  ISETP.GE.AND P2, PT, R12, R13, PT ;  /* 0x0000000d0c00720c */ /* 0x020fe20003f46270 */
[----:B------:R-:W-:Y:S01]  /*02a0*/  BSSY.RECONVERGENT B3, `(.L_x_7) ;  /* 0x0000012000037945 */ /* 0x000fe20003800200 */
[----:B0-----:R-:W-:-:S04]  /*02b0*/  IMAD.WIDE R6, R10, 0x4, R6 ;  /* 0x000000040a067825 */ /* 0x001fc800078e0206 */
[----:B------:R-:W-:-:S05]  /*02c0*/  VIADD R10, R10, 0x1 ;  /* 0x000000010a0a7836 */ /* 0x000fca0000000000 */
[----:B------:R-:W-:Y:S02]  /*02d0*/  ISETP.GE.AND P1, PT, R10, R3, PT ;  /* 0x000000030a00720c */ /* 0x000fe40003f26270 */
[----:B------:R-:W-:Y:S11]  /*02e0*/  @P2 BRA `(.L_x_8) ;  /* 0x0000000000342947 */ /* 0x000ff60003800000 */
[----:B------:R0:W5:Y:S01]  /*02f0*/  LDG.E R14, desc[UR4][R6.64] ;  /* 0x00000004060e7981 */ /* 0x000162000c1e1900 */
[----:B------:R-:W1:Y:S01]  /*0300*/  LDC.64 R8, c[0x0][0x388] ;  /* 0x0000e200ff087b82 */ /* 0x000e620000000a00 */
[----:B------:R-:W-:-:S07]  /*0310*/  IMAD.MOV.U32 R11, RZ, RZ, R12 ;  /* 0x000000ffff0b7224 */ /* 0x000fce00078e000c */
.L_x_10:
[----:B01----:R-:W-:-:S06]  /*0320*/  IMAD.WIDE R6, R11, 0x4, R8 ;  /* 0x000000040b067825 */ /* 0x003fcc00078e0208 */
[----:B------:R-:W2:Y:S02]  /*0330*/  LDG.E R7, desc[UR4][R6.64] ;  /* 0x0000000406077981 */ /* 0x000ea4000c1e1900 */
[----:B--2--5:R-:W-:-:S13]  /*0340*/  ISETP.NE.AND P2, PT, R7, R14, PT ;  /* 0x0000000e0700720c */ /* 0x024fda0003f45270 */
[----:B------:R-:W-:Y:S05]  /*0350*/  @!P2 BRA `(.L_x_9) ;  /* 0x000000000014a947 */ /* 0x000fea0003800000 */
[----:B------:R-:W-:Y:S01]  /*0360*/  VIADD R11, R11, 0x1 ;  /* 0x000000010b0b7836 */ /* 0x000fe20000000000 */
[----:B------:R-:W-:-:S04]  /*0370*/  ISETP.LE.AND P3, PT, R7, R14, PT ;  /* 0x0000000e0700720c */ /* 0x000fc80003f63270 */
[----:B------:R-:W-:-:S13]  /*0380*/  ISETP.GE.AND P2, PT, R11, R13, PT ;  /* 0x0000000d0b00720c */ /* 0x000fda0003f46270 */
[----:B------:R-:W-:Y:S05]  /*0390*/  @!P2 BRA P3, `(.L_x_10) ;  /* 0xfffffffc00e0a947 */ /* 0x000fea000183ffff */
[----:B------:R-:W-:Y:S05]  /*03a0*/  BRA `(.L_x_8) ;  /* 0x0000000000047947 */ /* 0x000fea0003800000 */
.L_x_9:
[----:B------:R-:W-:-:S07]  /*03b0*/  VIADD R5, R5, 0x1 ;  /* 0x0000000105057836 */ /* 0x000fce0000000000 */
.L_x_8:
[----:B------:R-:W-:Y:S05]  /*03c0*/  BSYNC.RECONVERGENT B3 ;  /* 0x0000000000037941 */ /* 0x000fea0003800200 */
.L_x_7:
[----:B------:R-:W-:Y:S05]  /*03d0*/  @!P1 BRA `(.L_x_11) ;  /* 0xfffffffc00a89947 */ /* 0x000fea000383ffff */
.L_x_6:
[----:B------:R-:W-:Y:S05]  /*03e0*/  BSYNC.RECONVERGENT B2 ;  /* 0x0000000000027941 */ /* 0x000fea0003800200 */
.L_x_5:
[----:B------:R-:W-:Y:S05]  /*03f0*/  @P0 BRA `(.L_x_12) ;  /* 0xfffffffc005c0947 */ /* 0x000fea000383ffff */
[----:B------:R-:W-:Y:S05]  /*0400*/  BSYNC.RECONVERGENT B1 ;  /* 0x0000000000017941 */ /* 0x000fea0003800200 */
.L_x_4:
[----:B------:R-:W-:-:S07]  /*0410*/  I2FP.F32.S32 R5, R5 ;  /* 0x0000000500057245 */ /* 0x000fce0000201400 */
.L_x_3:
[----:B------:R-:W-:Y:S05]  /*0420*/  BSYNC.RECONVERGENT B0 ;  /* 0x0000000000007941 */ /* 0x000fea0003800200 */
.L_x_2:
[C---:B------:R-:W-:Y:S01]  /*0430*/  VIADD R3, R0.reuse, 0xffffffff ;  /* 0xffffffff00037836 */ /* 0x040fe20000000000 */
[----:B------:R-:W-:Y:S03]  /*0440*/  BSSY.RECONVERGENT B0, `(.L_x_13) ;  /* 0x0000010000007945 */ /* 0x000fe60003800200 */
[----:B------:R-:W-:-:S05]  /*0450*/  IMAD R3, R0, R3, RZ ;  /* 0x0000000300037224 */ /* 0x000fca00078e02ff */
[----:B------:R-:W-:-:S05]  /*0460*/  I2FP.F32.S32 R3, R3 ;  /* 0x0000000300037245 */ /* 0x000fca0000201400 */
[----:B------:R-:W-:-:S04]  /*0470*/  FMUL R6, R3, 0.5 ;  /* 0x3f00000003067820 */ /* 0x000fc80000400000 */
[----:B------:R-:W0:Y:S08]  /*0480*/  MUFU.RCP R3, R6 ;  /* 0x0000000600037308 */ /* 0x000e300000001000 */
[----:B------:R-:W1:Y:S01]  /*0490*/  FCHK P0, R5, R6 ;  /* 0x0000000605007302 */ /* 0x000e620000000000 */
[----:B0-----:R-:W-:-:S04]  /*04a0*/  FFMA R0, -R6, R3, 1 ;  /* 0x3f80000006007423 */ /* 0x001fc80000000103 */
[----:B------:R-:W-:-:S04]  /*04b0*/  FFMA R0, R3, R0, R3 ;  /* 0x0000000003007223 */ /* 0x000fc80000000003 */
[----:B------:R-:W-:-:S04]  /*04c0*/  FFMA R3, R0, R5, RZ ;  /* 0x0000000500037223 */ /* 0x000fc800000000ff */
[----:B------:R-:W-:-:S04]  /*04d0*/  FFMA R4, -R6, R3, R5 ;  /* 0x0000000306047223 */ /* 0x000fc80000000105 */
[----:B------:R-:W-:Y:S01]  /*04e0*/  FFMA R7, R0, R4, R3 ;  /* 0x0000000400077223 */ /* 0x000fe20000000003 */
[----:B-1----:R-:W-:Y:S06]  /*04f0*/  @!P0 BRA `(.L_x_14) ;  /* 0x0000000000108947 */ /* 0x002fec0003800000 */
[----:B------:R-:W-:Y:S01]  /*0500*/  IMAD.MOV.U32 R3, RZ, RZ, R5 ;  /* 0x000000ffff037224 */ /* 0x000fe200078e0005 */
[----:B------:R-:W-:-:S07]  /*0510*/  MOV R4, 0x530 ;  /* 0x0000053000047802 */ /* 0x000fce0000000f00 */
[----:B------:R-:W-:Y:S05]  /*0520*/  CALL.REL.NOINC `($__internal_0_$__cuda_sm3x_div_rn_noftz_f32_slowpath) ;  /* 0x0000000000287944 */ /* 0x000fea0003c00000 */
[----:B------:R-:W-:-:S07]  /*0530*/  IMAD.MOV.U32 R7, RZ, RZ, R0 ;  /* 0x000000ffff077224 */ /* 0x000fce00078e0000 */
.L_x_14:
[----:B------:R-:W-:Y:S05]  /*0540*/  BSYNC.RECONVERGENT B0 ;  /* 0x0000000000007941 */ /* 0x000fea0003800200 */
.L_x_13:
[----:B------:R-:W0:Y:S02]  /*0550*/  LDC.64 R4, c[0x0][0x390] ;  /* 0x0000e400ff047b82 */ /* 0x000e240000000a00 */
[----:B0-----:R-:W-:-:S05]  /*0560*/  IMAD.WIDE R2, R2, 0x4, R4 ;  /* 0x0000000402027825 */ /* 0x001fca00078e0204 */
[----:B------:R-:W-:Y:S01]  /*0570*/  STG.E desc[UR4][R2.64], R7 ;  /* 0x0000000702007986 */ /* 0x000fe2000c101904 */
[----:B------:R-:W-:Y:S05]  /*0580*/  EXIT ;  /* 0x000000000000794d */ /* 0x000fea0003800000 */
.L_x_1:
[----:B------:R-:W0:Y:S02]  /*0590*/  LDC.64 R4, c[0x0][0x390] ;  /* 0x0000e400ff047b82 */ /* 0x000e240000000a00 */
[----:B0-----:R-:W-:-:S05]  /*05a0*/  IMAD.WIDE R4, R2, 0x4, R4 ;  /* 0x0000000402047825 */ /* 0x001fca00078e0204 */
[----:B------:R-:W-:Y:S01]  /*05b0*/  STG.E desc[UR4][R4.64], RZ ;  /* 0x000000ff04007986 */ /* 0x000fe2000c101904 */
[----:B------:R-:W-:Y:S05]  /*05c0*/  EXIT ;  /* 0x000000000000794d */ /* 0x000fea0003800000 */
        .weak           $__internal_0_$__cuda_sm3x_div_rn_noftz_f32_slowpath
        .type           $__internal_0_$__cuda_sm3x_div_rn_noftz_f32_slowpath,@function
        .size           $__internal_0_$__cuda_sm3x_div_rn_noftz_f32_slowpath,(.L_x_45 - $__internal_0_$__cuda_sm3x_div_rn_noftz_f32_slowpath)
$__internal_0_$__cuda_sm3x_div_rn_noftz_f32_slowpath:
[----:B------:R-:W-:Y:S01]  /*05d0*/  SHF.R.U32.HI R5, RZ, 0x17, R6 ;  /* 0x00000017ff057819 */ /* 0x000fe20000011606 */
[----:B------:R-:W-:Y:S01]  /*05e0*/  BSSY.RECONVERGENT B1, `(.L_x_15) ;  /* 0x0000063000017945 */ /* 0x000fe20003800200 */
[----:B------:R-:W-:Y:S02]  /*05f0*/  SHF.R.U32.HI R0, RZ, 0x17, R3 ;  /* 0x00000017ff007819 */ /* 0x000fe40000011603 */
[----:B------:R-:W-:Y:S02]  /*0600*/  LOP3.LUT R5, R5, 0xff, RZ, 0xc0, !PT ;  /* 0x000000ff05057812 */ /* 0x000fe400078ec0ff */
[----:B------:R-:W-:-:S03]  /*0610*/  LOP3.LUT R10, R0, 0xff, RZ, 0xc0, !PT ;  /* 0x000000ff000a7812 */ /* 0x000fc600078ec0ff */
[----:B------:R-:W-:Y:S02]  /*0620*/  VIADD R8, R5, 0xffffffff ;  /* 0xffffffff05087836 */ /* 0x000fe40000000000 */
[----:B------:R-:W-:-:S03]  /*0630*/  VIADD R9, R10, 0xffffffff ;  /* 0xffffffff0a097836 */ /* 0x000fc60000000000 */
[----:B------:R-:W-:-:S04]  /*0640*/  ISETP.GT.U32.AND P0, PT, R8, 0xfd, PT ;  /* 0x000000fd0800780c */ /* 0x000fc80003f04070 */
[----:B------:R-:W-:-:S13]  /*0650*/  ISETP.GT.U32.OR P0, PT, R9, 0xfd, P0 ;  /* 0x000000fd0900780c */ /* 0x000fda0000704470 */
[----:B------:R-:W-:Y:S01]  /*0660*/  @!P0 IMAD.MOV.U32 R7, RZ, RZ, RZ ;  /* 0x000000ffff078224 */ /* 0x000fe200078e00ff */
[----:B------:R-:W-:Y:S06]  /*0670*/  @!P0 BRA `(.L_x_16) ;  /* 0x0000000000608947 */ /* 0x000fec0003800000 */
[----:B------:R-:W-:Y:S01]  /*0680*/  FSETP.GTU.FTZ.AND P0, PT, |R3|, +INF , PT ;  /* 0x7f8000000300780b */ /* 0x000fe20003f1c200 */
[----:B------:R-:W-:Y:S01]  /*0690*/  IMAD.MOV.U32 R0, RZ, RZ, R6 ;  /* 0x000000ffff007224 */ /* 0x000fe200078e0006 */
[----:B------:R-:W-:-:S04]  /*06a0*/  FSETP.GTU.FTZ.AND P1, PT, |R6|, +INF , PT ;  /* 0x7f8000000600780b */ /* 0x000fc80003f3c200 */
[----:B------:R-:W-:-:S13]  /*06b0*/  PLOP3.LUT P0, PT, P0, P1, PT, 0xf8, 0x8f ;  /* 0x00000000008f781c */ /* 0x000fda0000703f70 */
[----:B------:R-:W-:Y:S05]  /*06c0*/  @P0 BRA `(.L_x_17) ;  /* 0x00000004004c0947 */ /* 0x000fea0003800000 */
[----:B------:R-:W-:-:S13]  /*06d0*/  LOP3.LUT P0, RZ, R6, 0x7fffffff, R3, 0xc8, !PT ;  /* 0x7fffffff06ff7812 */ /* 0x000fda000780c803 */
[----:B------:R-:W-:Y:S05]  /*06e0*/  @!P0 BRA `(.L_x_18) ;  /* 0x00000004003c8947 */ /* 0x000fea0003800000 */
[C---:B------:R-:W-:Y:S02]  /*06f0*/  FSETP.NEU.FTZ.AND P2, PT, |R3|.reuse, +INF , PT ;  /* 0x7f8000000300780b */ /* 0x040fe40003f5d200 */
[----:B------:R-:W-:Y:S02]  /*0700*/  FSETP.NEU.FTZ.AND P1, PT, |R0|, +INF , PT ;  /* 0x7f8000000000780b */ /* 0x000fe40003f3d200 */
[----:B------:R-:W-:-:S11]  /*0710*/  FSETP.NEU.FTZ.AND P0, PT, |R3|, +INF , PT ;  /* 0x7f8000000300780b */ /* 0x000fd60003f1d200 */
[----:B------:R-:W-:Y:S05]  /*0720*/  @!P1 BRA !P2, `(.L_x_18) ;  /* 0x00000004002c9947 */ /* 0x000fea0005000000 */
[----:B------:R-:W-:-:S04]  /*0730*/  LOP3.LUT P2, RZ, R3, 0x7fffffff, RZ, 0xc0, !PT ;  /* 0x7fffffff03ff7812 */ /* 0x000fc8000784c0ff */
[----:B------:R-:W-:-:S13]  /*0740*/  PLOP3.LUT P1, PT, P1, P2, PT, 0x2f, 0xf2 ;  /* 0x0000000000f2781c */ /* 0x000fda0000f24577 */
[----:B------:R-:W-:Y:S05]  /*0750*/  @P1 BRA `(.L_x_19) ;  /* 0x0000000400181947 */ /* 0x000fea0003800000 */
[----:B------:R-:W-:-:S04]  /*0760*/  LOP3.LUT P1, RZ, R6, 0x7fffffff, RZ, 0xc0, !PT ;  /* 0x7fffffff06ff7812 */ /* 0x000fc8000782c0ff */
[----:B------:R-:W-:-:S13]  /*0770*/  PLOP3.LUT P0, PT, P0, P1, PT, 0x2f, 0xf2 ;  /* 0x0000000000f2781c */ /* 0x000fda0000702577 */
[----:B------:R-:W-:Y:S05]  /*0780*/  @P0 BRA `(.L_x_20) ;  /* 0x0000000400000947 */ /* 0x000fea0003800000 */
[----:B------:R-:W-:Y:S02]  /*0790*/  ISETP.GE.AND P0, PT, R9, RZ, PT ;  /* 0x000000ff0900720c */ /* 0x000fe40003f06270 */
[----:B------:R-:W-:-:S11]  /*07a0*/  ISETP.GE.AND P1, PT, R8, RZ, PT ;  /* 0x000000ff0800720c */ /* 0x000fd60003f26270 */
[----:B------:R-:W-:Y:S02]  /*07b0*/  @P0 IMAD.MOV.U32 R7, RZ, RZ, RZ ;  /* 0x000000ffff070224 */ /* 0x000fe400078e00ff */
[----:B------:R-:W-:Y:S01]  /*07c0*/  @!P0 FFMA R3, R3, 1.84467440737095516160e+19, RZ ;  /* 0x5f80000003038823 */ /* 0x000fe200000000ff */
[----:B------:R-:W-:Y:S02]  /*07d0*/  @!P0 IMAD.MOV.U32 R7, RZ, RZ, -0x40 ;  /* 0xffffffc0ff078424 */ /* 0x000fe400078e00ff */
[----:B------:R-:W-:Y:S02]  /*07e0*/  @!P1 FFMA R6, R0, 1.84467440737095516160e+19, RZ ;  /* 0x5f80000000069823 */ /* 0x000fe400000000ff */
[----:B------:R-:W-:-:S07]  /*07f0*/  @!P1 VIADD R7, R7, 0x40 ;  /* 0x0000004007079836 */ /* 0x000fce0000000000 */
.L_x_16:
[----:B------:R-:W-:Y:S01]  /*0800*/  LEA R9, R5, 0xc0800000, 0x17 ;  /* 0xc080000005097811 */ /* 0x000fe200078eb8ff */
[----:B------:R-:W-:Y:S04]  /*0810*/  BSSY.RECONVERGENT B2, `(.L_x_21) ;  /* 0x0000036000027945 */ /* 0x000fe80003800200 */
[----:B------:R-:W-:Y:S02]  /*0820*/  IMAD.IADD R9, R6, 0x1, -R9 ;  /* 0x0000000106097824 */ /* 0x000fe400078e0a09 */
[----:B------:R-:W-:Y:S02]  /*0830*/  VIADD R6, R10, 0xffffff81 ;  /* 0xffffff810a067836 */ /* 0x000fe40000000000 */
[----:B------:R-:W0:Y:S01]  /*0840*/  MUFU.RCP R8, R9 ;  /* 0x0000000900087308 */ /* 0x000e220000001000 */
[----:B------:R-:W-:Y:S01]  /*0850*/  FADD.FTZ R11, -R9, -RZ ;  /* 0x800000ff090b7221 */ /* 0x000fe20000010100 */
[C---:B------:R-:W-:Y:S01]  /*0860*/  IMAD R0, R6.reuse, -0x800000, R3 ;  /* 0xff80000006007824 */ /* 0x040fe200078e0203 */
[----:B------:R-:W-:-:S05]  /*0870*/  IADD3 R6, PT, PT, R6, 0x7f, -R5 ;  /* 0x0000007f06067810 */ /* 0x000fca0007ffe805 */
[----:B------:R-:W-:Y:S02]  /*0880*/  IMAD.IADD R6, R6, 0x1, R7 ;  /* 0x0000000106067824 */ /* 0x000fe400078e0207 */
[----:B0-----:R-:W-:-:S04]  /*0890*/  FFMA R13, R8, R11, 1 ;  /* 0x3f800000080d7423 */ /* 0x001fc8000000000b */
[----:B------:R-:W-:-:S04]  /*08a0*/  FFMA R10, R8, R13, R8 ;  /* 0x0000000d080a7223 */ /* 0x000fc80000000008 */
[----:B------:R-:W-:-:S04]  /*08b0*/  FFMA R3, R0, R10, RZ ;  /* 0x0000000a00037223 */ /* 0x000fc800000000ff */
[----:B------:R-:W-:-:S04]  /*08c0*/  FFMA R8, R11, R3, R0 ;  /* 0x000000030b087223 */ /* 0x000fc80000000000 */
[----:B------:R-:W-:-:S04]  /*08d0*/  FFMA R13, R10, R8, R3 ;  /* 0x000000080a0d7223 */ /* 0x000fc80000000003 */
[----:B------:R-:W-:-:S04]  /*08e0*/  FFMA R8, R11, R13, R0 ;  /* 0x0000000d0b087223 */ /* 0x000fc80000000000 */
[----:B------:R-:W-:-:S05]  /*08f0*/  FFMA R0, R10, R8, R13 ;  /* 0x000000080a007223 */ /* 0x000fca000000000d */
[----:B------:R-:W-:-:S04]  /*0900*/  SHF.R.U32.HI R3, RZ, 0x17, R0 ;  /* 0x00000017ff037819 */ /* 0x000fc80000011600 */
[----:B------:R-:W-:-:S05]  /*0910*/  LOP3.LUT R3, R3, 0xff, RZ, 0xc0, !PT ;  /* 0x000000ff03037812 */ /* 0x000fca00078ec0ff */
[----:B------:R-:W-:-:S04]  /*0920*/  IMAD.IADD R7, R3, 0x1, R6 ;  /* 0x0000000103077824 */ /* 0x000fc800078e0206 */
[----:B------:R-:W-:-:S05]  /*0930*/  VIADD R3, R7, 0xffffffff ;  /* 0xffffffff07037836 */ /* 0x000fca0000000000 */
[----:B------:R-:W-:-:S13]  /*0940*/  ISETP.GE.U32.AND P0, PT, R3, 0xfe, PT ;  /* 0x000000fe0300780c */ /* 0x000fda0003f06070 */
[----:B------:R-:W-:Y:S05]  /*0950*/  @!P0 BRA `(.L_x_22) ;  /* 0x0000000000808947 */ /* 0x000fea0003800000 */
[----:B------:R-:W-:-:S13]  /*0960*/  ISETP.GT.AND P0, PT, R7, 0xfe, PT ;  /* 0x000000fe0700780c */ /* 0x000fda0003f04270 */
[----:B------:R-:W-:Y:S05]  /*0970*/  @P0 BRA `(.L_x_23) ;  /* 0x00000000006c0947 */ /* 0x000fea0003800000 */
[----:B------:R-:W-:-:S13]  /*0980*/  ISETP.GE.AND P0, PT, R7, 0x1, PT ;  /* 0x000000010700780c */ /* 0x000fda0003f06270 */
[----:B------:R-:W-:Y:S05]  /*0990*/  @P0 BRA `(.L_x_24) ;  /* 0x0000000000740947 */ /* 0x000fea0003800000 */
[----:B------:R-:W-:Y:S02]  /*09a0*/  ISETP.GE.AND P0, PT, R7, -0x18, PT ;  /* 0xffffffe80700780c */ /* 0x000fe40003f06270 */
[----:B------:R-:W-:-:S11]  /*09b0*/  LOP3.LUT R0, R0, 0x80000000, RZ, 0xc0, !PT ;  /* 0x8000000000007812 */ /* 0x000fd600078ec0ff */
[----:B------:R-:W-:Y:S05]  /*09c0*/  @!P0 BRA `(.L_x_24) ;  /* 0x0000000000688947 */ /* 0x000fea0003800000 */
[CCC-:B------:R-:W-:Y:S01]  /*09d0*/  FFMA.RZ R3, R10.reuse, R8.reuse, R13.reuse ;  /* 0x000000080a037223 */ /* 0x1c0fe2000000c00d */
[CCC-:B------:R-:W-:Y:S01]  /*09e0*/  FFMA.RM R6, R10.reuse, R8.reuse, R13.reuse ;  /* 0x000000080a067223 */ /* 0x1c0fe2000000400d */
[C---:B------:R-:W-:Y:S02]  /*09f0*/  ISETP.NE.AND P2, PT, R7.reuse, RZ, PT ;  /* 0x000000ff0700720c */ /* 0x040fe40003f45270 */
[----:B------:R-:W-:Y:S02]  /*0a00*/  ISETP.NE.AND P1, PT, R7, RZ, PT ;  /* 0x000000ff0700720c */ /* 0x000fe40003f25270 */
[----:B------:R-:W-:Y:S01]  /*0a10*/  LOP3.LUT R5, R3, 0x7fffff, RZ, 0xc0, !PT ;  /* 0x007fffff03057812 */ /* 0x000fe200078ec0ff */
[----:B------:R-:W-:Y:S01]  /*0a20*/  FFMA.RP R3, R10, R8, R13 ;  /* 0x000000080a037223 */ /* 0x000fe2000000800d */
[----:B------:R-:W-:Y:S02]  /*0a30*/  VIADD R8, R7, 0x20 ;  /* 0x0000002007087836 */ /* 0x000fe40000000000 */
[----:B------:R-:W-:Y:S01]  /*0a40*/  LOP3.LUT R5, R5, 0x800000, RZ, 0xfc, !PT ;  /* 0x0080000005057812 */ /* 0x000fe200078efcff */
[----:B------:R-:W-:Y:S01]  /*0a50*/  IMAD.MOV R7, RZ, RZ, -R7 ;  /* 0x000000ffff077224 */ /* 0x000fe200078e0a07 */
[----:B------:R-:W-:-:S02]  /*0a60*/  FSETP.NEU.FTZ.AND P0, PT, R3, R6, PT ;  /* 0x000000060300720b */ /* 0x000fc40003f1d000 */
[----:B------:R-:W-:Y:S02]  /*0a70*/  SHF.L.U32 R8, R5, R8, RZ ;  /* 0x0000000805087219 */ /* 0x000fe400000006ff */
[----:B------:R-:W-:Y:S02]  /*0a80*/  SEL R6, R7, RZ, P2 ;  /* 0x000000ff07067207 */ /* 0x000fe40001000000 */
[----:B------:R-:W-:Y:S02]  /*0a90*/  ISETP.NE.AND P1, PT, R8, RZ, P1 ;  /* 0x000000ff0800720c */ /* 0x000fe40000f25270 */
[----:B------:R-:W-:Y:S02]  /*0aa0*/  SHF.R.U32.HI R6, RZ, R6, R5 ;  /* 0x00000006ff067219 */ /* 0x000fe40000011605 */
[----:B------:R-:W-:Y:S02]  /*0ab0*/  PLOP3.LUT P0, PT, P0, P1, PT, 0xf8, 0x8f ;  /* 0x00000000008f781c */ /* 0x000fe40000703f70 */
[----:B------:R-:W-:-:S02]  /*0ac0*/  SHF.R.U32.HI R8, RZ, 0x1, R6 ;  /* 0x00000001ff087819 */ /* 0x000fc40000011606 */
[----:B------:R-:W-:-:S04]  /*0ad0*/  SEL R3, RZ, 0x1, !P0 ;  /* 0x00000001ff037807 */ /* 0x000fc80004000000 */
[----:B------:R-:W-:-:S04]  /*0ae0*/  LOP3.LUT R3, R3, 0x1, R8, 0xf8, !PT ;  /* 0x0000000103037812 */ /* 0x000fc800078ef808 */
[----:B------:R-:W-:-:S05]  /*0af0*/  LOP3.LUT R3, R3, R6, RZ, 0xc0, !PT ;  /* 0x0000000603037212 */ /* 0x000fca00078ec0ff */
[----:B------:R-:W-:-:S05]  /*0b00*/  IMAD.IADD R3, R8, 0x1, R3 ;  /* 0x0000000108037824 */ /* 0x000fca00078e0203 */
[----:B------:R-:W-:Y:S01]  /*0b10*/  LOP3.LUT R0, R3, R0, RZ, 0xfc, !PT ;  /* 0x0000000003007212 */ /* 0x000fe200078efcff */
[----:B------:R-:W-:Y:S06]  /*0b20*/  BRA `(.L_x_24) ;  /* 0x0000000000107947 */ /* 0x000fec0003800000 */
.L_x_23:
[----:B------:R-:W-:-:S04]  /*0b30*/  LOP3.LUT R0, R0, 0x80000000, RZ, 0xc0, !PT ;  /* 0x8000000000007812 */ /* 0x000fc800078ec0ff */
[----:B------:R-:W-:Y:S01]  /*0b40*/  LOP3.LUT R0, R0, 0x7f800000, RZ, 0xfc, !PT ;  /* 0x7f80000000007812 */ /* 0x000fe200078efcff */
[----:B------:R-:W-:Y:S06]  /*0b50*/  BRA `(.L_x_24) ;  /* 0x0000000000047947 */ /* 0x000fec0003800000 */
.L_x_22:
[----:B------:R-:W-:-:S07]  /*0b60*/  IMAD R0, R6, 0x800000, R0 ;  /* 0x0080000006007824 */ /* 0x000fce00078e0200 */
.L_x_24:
[----:B------:R-:W-:Y:S05]  /*0b70*/  BSYNC.RECONVERGENT B2 ;  /* 0x0000000000027941 */ /* 0x000fea0003800200 */
.L_x_21:
[----:B------:R-:W-:Y:S05]  /*0b80*/  BRA `(.L_x_25) ;  /* 0x0000000000207947 */ /* 0x000fea0003800000 */
.L_x_20:
[----:B------:R-:W-:-:S04]  /*0b90*/  LOP3.LUT R0, R6, 0x80000000, R3, 0x48, !PT ;  /* 0x8000000006007812 */ /* 0x000fc800078e4803 */
[----:B------:R-:W-:Y:S01]  /*0ba0*/  LOP3.LUT R0, R0, 0x7f800000, RZ, 0xfc, !PT ;  /* 0x7f80000000007812 */ /* 0x000fe200078efcff */
[----:B------:R-:W-:Y:S06]  /*0bb0*/  BRA `(.L_x_25) ;  /* 0x0000000000147947 */ /* 0x000fec0003800000 */
.L_x_19:
[----:B------:R-:W-:Y:S01]  /*0bc0*/  LOP3.LUT R0, R6, 0x80000000, R3, 0x48, !PT ;  /* 0x8000000006007812 */ /* 0x000fe200078e4803 */
[----:B------:R-:W-:Y:S06]  /*0bd0*/  BRA `(.L_x_25) ;  /* 0x00000000000c7947 */ /* 0x000fec0003800000 */
.L_x_18:
[----:B------:R-:W0:Y:S01]  /*0be0*/  MUFU.RSQ R0, -QNAN ;  /* 0xffc0000000007908 */ /* 0x000e220000001400 */
[----:B------:R-:W-:Y:S05]  /*0bf0*/  BRA `(.L_x_25) ;  /* 0x0000000000047947 */ /* 0x000fea0003800000 */
.L_x_17:
[----:B------:R-:W-:-:S07]  /*0c00*/  FADD.FTZ R0, R3, R0 ;  /* 0x0000000003007221 */ /* 0x000fce0000010000 */
.L_x_25:
[----:B------:R-:W-:Y:S05]  /*0c10*/  BSYNC.RECONVERGENT B1 ;  /* 0x0000000000017941 */ /* 0x000fea0003800200 */
.L_x_15:
[----:B------:R-:W-:-:S04]  /*0c20*/  IMAD.MOV.U32 R5, RZ, RZ, 0x0 ;  /* 0x00000000ff057424 */ /* 0x000fc800078e00ff */
[----:B0-----:R-:W-:Y:S05]  /*0c30*/  RET.REL.NODEC R4 `(_Z26computeClusteringOptimizedPKiS0_Pfi) ;  /* 0xfffffff004f07950 */ /* 0x001fea0003c3ffff */
.L_x_26:
        /* <DEDUP_REMOVED lines=12> */
.L_x_45:


//--------------------- .text._Z11rewireEdgesPiS_iify --------------------------
	.section	.text._Z11rewireEdgesPiS_iify,"ax",@progbits
	.align	128
        .global         _Z11rewireEdgesPiS_iify
        .type           _Z11rewireEdgesPiS_iify,@function
        .size           _Z11rewireEdgesPiS_iify,(.L_x_48 - _Z11rewireEdgesPiS_iify)
        .other          _Z11rewireEdgesPiS_iify,@"STO_CUDA_ENTRY STV_DEFAULT"
_Z11rewireEdgesPiS_iify:
.text._Z11rewireEdgesPiS_iify:
[----:B------:R-:W0:Y:S01]  /*0000*/  LDC R1, c[0x0][0x37c] ;  /* 0x0000df00ff017b82 */ /* 0x000e220000000800 */
[----:B------:R-:W1:Y:S07]  /*0010*/  S2R R3, SR_TID.X ;  /* 0x0000000000037919 */ /* 0x000e6e0000002100 */
[----:B------:R-:W1:Y:S01]  /*0020*/  S2UR UR4, SR_CTAID.X ;  /* 0x00000000000479c3 */ /* 0x000e620000002500 */
[----:B------:R-:W2:Y:S01]  /*0030*/  LDCU UR5, c[0x0][0x390] ;  /* 0x00007200ff0577ac */ /* 0x000ea20008000800 */
[----:B0-----:R-:W-:-:S06]  /*0040*/  VIADD R1, R1, 0xffffffd0 ;  /* 0xffffffd001017836 */ /* 0x001fcc0000000000 */
[----:B------:R-:W1:Y:S02]  /*0050*/  LDC R12, c[0x0][0x360] ;  /* 0x0000d800ff0c7b82 */ /* 0x000e640000000800 */
[----:B-1----:R-:W-:-:S05]  /*0060*/  IMAD R12, R12, UR4, R3 ;  /* 0x000000040c0c7c24 */ /* 0x002fca000f8e0203 */
[----:B--2---:R-:W-:-:S13]  /*0070*/  ISETP.GE.AND P0, PT, R12, UR5, PT ;  /* 0x000000050c007c0c */ /* 0x004fda000bf06270 */
[----:B------:R-:W-:Y:S05]  /*0080*/  @P0 EXIT ;  /* 0x000000000000094d */ /* 0x000fea0003800000 */
[----:B------:R-:W0:Y:S01]  /*0090*/  LDC.64 R2, c[0x0][0x3a0] ;  /* 0x0000e800ff027b82 */ /* 0x000e220000000a00 */
[----:B------:R-:W-:Y:S01]  /*00a0*/  ISETP.NE.AND P0, PT, R12, RZ, PT ;  /* 0x000000ff0c00720c */ /* 0x000fe20003f05270 */
[----:B------:R-:W1:Y:S01]  /*00b0*/  LDCU.64 UR6, c[0x0][0x358] ;  /* 0x00006b00ff0677ac */ /* 0x000e620008000a00 */
[----:B------:R-:W-:Y:S01]  /*00c0*/  BSSY.RECONVERGENT B0, `(.L_x_27) ;  /* 0x0000263000007945 */ /* 0x000fe20003800200 */
[----:B0-----:R-:W-:Y:S02]  /*00d0*/  LOP3.LUT R0, R2, 0xaad26b49, RZ, 0x3c, !PT ;  /* 0xaad26b4902007812 */ /* 0x001fe400078e3cff */
[----:B------:R-:W-:-:S03]  /*00e0*/  LOP3.LUT R2, R3, 0xf7dcefdd, RZ, 0x3c, !PT ;  /* 0xf7dcefdd03027812 */ /* 0x000fc600078e3cff */
[----:B------:R-:W-:Y:S02]  /*00f0*/  IMAD R0, R0, 0x4182bed5, RZ ;  /* 0x4182bed500007824 */ /* 0x000fe400078e02ff */
[----:B------:R-:W-:Y:S02]  /*0100*/  IMAD R5, R2, -0x658354e5, RZ ;  /* 0x9a7cab1b02057824 */ /* 0x000fe400078e02ff */
[C---:B------:R-:W-:Y:S01]  /*0110*/  VIADD R7, R0.reuse, 0x583f19 ;  /* 0x00583f1900077836 */ /* 0x040fe20000000000 */
[C---:B------:R-:W-:Y:S01]  /*0120*/  LOP3.LUT R2, R0.reuse, 0x159a55e5, RZ, 0x3c, !PT ;  /* 0x159a55e500027812 */ /* 0x040fe200078e3cff */
[C---:B------:R-:W-:Y:S01]  /*0130*/  IMAD.IADD R4, R0.reuse, 0x1, R5 ;  /* 0x0000000100047824 */ /* 0x040fe200078e0205 */
[C---:B------:R-:W-:Y:S01]  /*0140*/  LOP3.LUT R6, R5.reuse, 0x5491333, RZ, 0x3c, !PT ;  /* 0x0549133305067812 */ /* 0x040fe200078e3cff */
[----:B------:R-:W-:Y:S02]  /*0150*/  VIADD R3, R5, 0x1f123bb5 ;  /* 0x1f123bb505037836 */ /* 0x000fe40000000000 */
[----:B------:R-:W-:Y:S01]  /*0160*/  VIADD R5, R0, 0x75bcd15 ;  /* 0x075bcd1500057836 */ /* 0x000fe20000000000 */
[----:B------:R-:W-:Y:S01]  /*0170*/  SHF.R.S32.HI R0, RZ, 0x1f, R12 ;  /* 0x0000001fff007819 */ /* 0x000fe2000001140c */
[----:B------:R-:W-:Y:S01]  /*0180*/  VIADD R4, R4, 0x64f0c9 ;  /* 0x0064f0c904047836 */ /* 0x000fe20000000000 */
[----:B------:R0:W-:Y:S04]  /*0190*/  STL.64 [R1+0x8], R2 ;  /* 0x0000080201007387 */ /* 0x0001e80000100a00 */
[----:B------:R0:W-:Y:S04]  /*01a0*/  STL.64 [R1+0x10], R6 ;  /* 0x0000100601007387 */ /* 0x0001e80000100a00 */
[----:B------:R0:W-:Y:S01]  /*01b0*/  STL.64 [R1], R4 ;  /* 0x0000000401007387 */ /* 0x0001e20000100a00 */
[----:B-1----:R-:W-:Y:S05]  /*01c0*/  @!P0 BRA `(.L_x_28) ;  /* 0x0000002400488947 */ /* 0x002fea0003800000 */
[----:B------:R-:W-:Y:S02]  /*01d0*/  IMAD.MOV.U32 R15, RZ, RZ, R0 ;  /* 0x000000ffff0f7224 */ /* 0x000fe400078e0000 */
[----:B------:R-:W-:Y:S02]  /*01e0*/  IMAD.MOV.U32 R13, RZ, RZ, RZ ;  /* 0x000000ffff0d7224 */ /* 0x000fe400078e00ff */
[----:B0-----:R-:W-:-:S07]  /*01f0*/  IMAD.MOV.U32 R4, RZ, RZ, R12 ;  /* 0x000000ffff047224 */ /* 0x001fce00078e000c */
.L_x_37:
[----:B------:R-:W-:Y:S01]  /*0200*/  LOP3.LUT R0, R4, 0x3, RZ, 0xc0, !PT ;  /* 0x0000000304007812 */ /* 0x000fe200078ec0ff */
[----:B------:R-:W-:Y:S03]  /*0210*/  BSSY.RECONVERGENT B1, `(.L_x_29) ;  /* 0x0000247000017945 */ /* 0x000fe60003800200 */
[----:B------:R-:W-:-:S04]  /*0220*/  ISETP.NE.U32.AND P0, PT, R0, RZ, PT ;  /* 0x000000ff0000720c */ /* 0x000fc80003f05070 */
[----:B------:R-:W-:-:S13]  /*0230*/  ISETP.NE.AND.EX P0, PT, RZ, RZ, PT, P0 ;  /* 0x000000ffff00720c */ /* 0x000fda0003f05300 */
[----:B0-----:R-:W-:Y:S05]  /*0240*/  @!P0 BRA `(.L_x_30) ;  /* 0x00000024000c8947 */ /* 0x001fea0003800000 */
[----:B------:R-:W0:Y:S01]  /*0250*/  LDC.64 R8, c[0x4][RZ] ;  /* 0x01000000ff087b82 */ /* 0x000e220000000a00 */
[----:B------:R-:W-:Y:S01]  /*0260*/  IMAD.MOV.U32 R0, RZ, RZ, RZ ;  /* 0x000000ffff007224 */ /* 0x000fe200078e00ff */
[----:B------:R-:W-:Y:S02]  /*0270*/  CS2R R6, SRZ ;  /* 0x0000000000067805 */ /* 0x000fe4000001ff00 */
[----:B------:R-:W-:Y:S01]  /*0280*/  CS2R R2, SRZ ;  /* 0x0000000000027805 */ /* 0x000fe2000001ff00 */
[----:B------:R-:W-:Y:S02]  /*0290*/  IMAD.MOV.U32 R5, RZ, RZ, RZ ;  /* 0x000000ffff057224 */ /* 0x000fe400078e00ff */
[----:B0-----:R-:W-:-:S07]  /*02a0*/  IMAD.WIDE.U32 R8, R13, 0xc80, R8 ;  /* 0x00000c800d087825 */ /* 0x001fce00078e0008 */
.L_x_32:
[----:B------:R-:W-:-:S06]  /*02b0*/  IMAD R14, R0, 0x4, R1 ;  /* 0x00000004000e7824 */ /* 0x000fcc00078e0201 */
[----:B------:R-:W5:Y:S01]  /*02c0*/  LDL R14, [R14+0x4] ;  /* 0x000004000e0e7983 */ /* 0x000f620000100800 */
[----:B------:R-:W-:-:S05]  /*02d0*/  UMOV UR4, URZ ;  /* 0x000000ff00047c82 */ /* 0x000fca0008000000 */
.L_x_31:
[----:B-----5:R-:W-:Y:S01]  /*02e0*/  SHF.R.U32.HI R22, RZ, UR4, R14 ;  /* 0x00000004ff167c19 */ /* 0x020fe2000801160e */
[----:B------:R-:W-:-:S03]  /*02f0*/  IMAD.SHL.U32 R10, R0, 0x20, RZ ;  /* 0x00000020000a7824 */ /* 0x000fc600078e00ff */
[----:B------:R-:W-:Y:S01]  /*0300*/  LOP3.LUT R11, R22, 0x1, RZ, 0xc0, !PT ;  /* 0x00000001160b7812 */ /* 0x000fe200078ec0ff */
[----:B------:R-:W-:-:S03]  /*0310*/  VIADD R10, R10, UR4 ;  /* 0x000000040a0a7c36 */ /* 0x000fc60008000000 */
[----:B------:R-:W-:Y:S01]  /*0320*/  ISETP.NE.U32.AND P0, PT, R11, 0x1, PT ;  /* 0x000000010b00780c */ /* 0x000fe20003f05070 */
[----:B------:R-:W-:-:S03]  /*0330*/  IMAD R11, R10, 0x5, RZ ;  /* 0x000000050a0b7824 */ /* 0x000fc600078e02ff */
[----:B------:R-:W-:Y:S01]  /*0340*/  R2P PR, R22, 0x7e ;  /* 0x0000007e16007804 */ /* 0x000fe20000000000 */
[----:B------:R-:W-:-:S08]  /*0350*/  IMAD.WIDE.U32 R10, R11, 0x4, R8 ;  /* 0x000000040b0a7825 */ /* 0x000fd000078e0008 */
[----:B------:R-:W2:Y:S04]  /*0360*/  @!P0 LDG.E R16, desc[UR6][R10.64+0x10] ;  /* 0x000010060a108981 */ /* 0x000ea8000c1e1900 */
[----:B------:R-:W3:Y:S04]  /*0370*/  @P1 LDG.E R18, desc[UR6][R10.64+0x24] ;  /* 0x000024060a121981 */ /* 0x000ee8000c1e1900 */
[----:B------:R-:W4:Y:S04]  /*0380*/  @P2 LDG.E R20, desc[UR6][R10.64+0x38] ;  /* 0x000038060a142981 */ /* 0x000f28000c1e1900 */
[----:B------:R-:W4:Y:S04]  /*0390*/  @P3 LDG.E R24, desc[UR6][R10.64+0x4c] ;  /* 0x00004c060a183981 */ /* 0x000f28000c1e1900 */
[----:B------:R-:W4:Y:S04]  /*03a0*/  @P4 LDG.E R26, desc[UR6][R10.64+0x60] ;  /* 0x000060060a1a4981 */ /* 0x000f28000c1e1900 */
[----:B------:R-:W4:Y:S04]  /*03b0*/  @!P0 LDG.E R17, desc[UR6][R10.64+0x4] ;  /* 0x000004060a118981 */ /* 0x000f28000c1e1900 */
[----:B------:R-:W4:Y:S04]  /*03c0*/  @!P0 LDG.E R19, desc[UR6][R10.64+0xc] ;  /* 0x00000c060a138981 */ /* 0x000f28000c1e1900 */
[----:B------:R-:W4:Y:S04]  /*03d0*/  @P1 LDG.E R21, desc[UR6][R10.64+0x18] ;  /* 0x000018060a151981 */ /* 0x000f28000c1e1900 */
[----:B------:R-:W4:Y:S04]  /*03e0*/  @P3 LDG.E R23, desc[UR6][R10.64+0x40] ;  /* 0x000040060a173981 */ /* 0x000f28000c1e1900 */
[----:B------:R-:W4:Y:S04]  /*03f0*/  @P5 LDG.E R25, desc[UR6][R10.64+0x70] ;  /* 0x000070060a195981 */ /* 0x000f28000c1e1900 */
[----:B------:R-:W4:Y:S01]  /*0400*/  @P6 LDG.E R28, desc[UR6][R10.64+0x88] ;  /* 0x000088060a1c6981 */ /* 0x000f22000c1e1900 */
[----:B--2---:R-:W-:-:S03]  /*0410*/  @!P0 LOP3.LUT R7, R7, R16, RZ, 0x3c, !PT ;  /* 0x0000001007078212 */ /* 0x004fc600078e3cff */
[----:B------:R-:W2:Y:S01]  /*0420*/  @!P0 LDG.E R16, desc[UR6][R10.64] ;  /* 0x000000060a108981 */ /* 0x000ea2000c1e1900 */
[----:B---3--:R-:W-:-:S03]  /*0430*/  @P1 LOP3.LUT R7, R7, R18, RZ, 0x3c, !PT ;  /* 0x0000001207071212 */ /* 0x008fc600078e3cff */
[----:B------:R-:W3:Y:S01]  /*0440*/  @!P0 LDG.E R18, desc[UR6][R10.64+0x8] ;  /* 0x000008060a128981 */ /* 0x000ee2000c1e1900 */
[----:B----4-:R-:W-:-:S03]  /*0450*/  @P2 LOP3.LUT R7, R7, R20, RZ, 0x3c, !PT ;  /* 0x0000001407072212 */ /* 0x010fc600078e3cff */
[----:B------:R-:W4:Y:S01]  /*0460*/  @P1 LDG.E R20, desc[UR6][R10.64+0x14] ;  /* 0x000014060a141981 */ /* 0x000f22000c1e1900 */
[----:B------:R-:W-:-:S03]  /*0470*/  @P3 LOP3.LUT R7, R7, R24, RZ, 0x3c, !PT ;  /* 0x0000001807073212 */ /* 0x000fc600078e3cff */
[----:B------:R-:W4:Y:S01]  /*0480*/  @P5 LDG.E R24, desc[UR6][R10.64+0x74] ;  /* 0x000074060a185981 */ /* 0x000f22000c1e1900 */
[----:B------:R-:W-:-:S03]  /*0490*/  @P4 LOP3.LUT R7, R7, R26, RZ, 0x3c, !PT ;  /* 0x0000001a07074212 */ /* 0x000fc600078e3cff */
[----:B------:R-:W4:Y:S01]  /*04a0*/  @P3 LDG.E R26, desc[UR6][R10.64+0x44] ;  /* 0x000044060a1a3981 */ /* 0x000f22000c1e1900 */
[----:B------:R-:W-:-:S03]  /*04b0*/  @!P0 LOP3.LUT R2, R2, R17, RZ, 0x3c, !PT ;  /* 0x0000001102028212 */ /* 0x000fc600078e3cff */
[----:B------:R-:W4:Y:S01]  /*04c0*/  @P1 LDG.E R17, desc[UR6][R10.64+0x20] ;  /* 0x000020060a111981 */ /* 0x000f22000c1e1900 */
[----:B------:R-:W-:-:S03]  /*04d0*/  @!P0 LOP3.LUT R6, R6, R19, RZ, 0x3c, !PT ;  /* 0x0000001306068212 */ /* 0x000fc600078e3cff */
[----:B------:R-:W4:Y:S01]  /*04e0*/  @P2 LDG.E R19, desc[UR6][R10.64+0x2c] ;  /* 0x00002c060a132981 */ /* 0x000f22000c1e1900 */
[----:B------:R-:W-:-:S03]  /*04f0*/  @P1 LOP3.LUT R2, R2, R21, RZ, 0x3c, !PT ;  /* 0x0000001502021212 */ /* 0x000fc600078e3cff */
[----:B------:R-:W4:Y:S01]  /*0500*/  @P2 LDG.E R21, desc[UR6][R10.64+0x34] ;  /* 0x000034060a152981 */ /* 0x000f22000c1e1900 */
[----:B--2---:R-:W-:-:S03]  /*0510*/  @!P0 LOP3.LUT R5, R5, R16, RZ, 0x3c, !PT ;  /* 0x0000001005058212 */ /* 0x004fc600078e3cff */
[----:B------:R-:W2:Y:S01]  /*0520*/  @P1 LDG.E R16, desc[UR6][R10.64+0x1c] ;  /* 0x00001c060a101981 */ /* 0x000ea2000c1e1900 */
[----:B---3--:R-:W-:-:S03]  /*0530*/  @!P0 LOP3.LUT R3, R3, R18, RZ, 0x3c, !PT ;  /* 0x0000001203038212 */ /* 0x008fc600078e3cff */
[----:B------:R-:W3:Y:S01]  /*0540*/  @P2 LDG.E R18, desc[UR6][R10.64+0x28] ;  /* 0x000028060a122981 */ /* 0x000ee2000c1e1900 */
[----:B----4-:R-:W-:-:S03]  /*0550*/  @P1 LOP3.LUT R5, R5, R20, RZ, 0x3c, !PT ;  /* 0x0000001405051212 */ /* 0x010fc600078e3cff */
[----:B------:R-:W4:Y:S01]  /*0560*/  @P2 LDG.E R20, desc[UR6][R10.64+0x30] ;  /* 0x000030060a142981 */ /* 0x000f22000c1e1900 */
[----:B------:R-:W-:-:S03]  /*0570*/  @P5 LOP3.LUT R7, R7, R24, RZ, 0x3c, !PT ;  /* 0x0000001807075212 */ /* 0x000fc600078e3cff */
[----:B------:R-:W4:Y:S01]  /*0580*/  @P3 LDG.E R24, desc[UR6][R10.64+0x3c] ;  /* 0x00003c060a183981 */ /* 0x000f22000c1e1900 */
[----:B------:R-:W-:-:S03]  /*0590*/  @P1 LOP3.LUT R6, R6, R17, RZ, 0x3c, !PT ;  /* 0x0000001106061212 */ /* 0x000fc600078e3cff */
[----:B------:R-:W4:Y:S01]  /*05a0*/  @P3 LDG.E R17, desc[UR6][R10.64+0x48] ;  /* 0x000048060a113981 */ /* 0x000f22000c1e1900 */
[----:B------:R-:W-:-:S03]  /*05b0*/  @P2 LOP3.LUT R2, R2, R19, RZ, 0x3c, !PT ;  /* 0x0000001302022212 */ /* 0x000fc600078e3cff */
[----:B------:R-:W4:Y:S01]  /*05c0*/  @P4 LDG.E R19, desc[UR6][R10.64+0x54] ;  /* 0x000054060a134981 */ /* 0x000f22000c1e1900 */
[----:B------:R-:W-:Y:S02]  /*05d0*/  @P2 LOP3.LUT R6, R6, R21, RZ, 0x3c, !PT ;  /* 0x0000001506062212 */ /* 0x000fe400078e3cff */
[----:B------:R-:W-:Y:S01]  /*05e0*/  @P3 LOP3.LUT R2, R2, R23, RZ, 0x3c, !PT ;  /* 0x0000001702023212 */ /* 0x000fe200078e3cff */
[----:B------:R-:W4:Y:S04]  /*05f0*/  @P4 LDG.E R21, desc[UR6][R10.64+0x5c] ;  /* 0x00005c060a154981 */ /* 0x000f28000c1e1900 */
[----:B------:R-:W4:Y:S01]  /*0600*/  @P5 LDG.E R23, desc[UR6][R10.64+0x68] ;  /* 0x000068060a175981 */ /* 0x000f22000c1e1900 */
[----:B--2---:R-:W-:-:S03]  /*0610*/  @P1 LOP3.LUT R3, R3, R16, RZ, 0x3c, !PT ;  /* 0x0000001003031212 */ /* 0x004fc600078e3cff */
[----:B------:R-:W2:Y:S01]  /*0620*/  @P4 LDG.E R16, desc[UR6][R10.64+0x50] ;  /* 0x000050060a104981 */ /* 0x000ea2000c1e1900 */
[----:B---3--:R-:W-:-:S03]  /*0630*/  @P2 LOP3.LUT R5, R5, R18, RZ, 0x3c, !PT ;  /* 0x0000001205052212 */ /* 0x008fc600078e3cff */
[----:B------:R-:W3:Y:S01]  /*0640*/  @P4 LDG.E R18, desc[UR6][R10.64+0x58] ;  /* 0x000058060a124981 */ /* 0x000ee2000c1e1900 */
[----:B----4-:R-:W-:-:S03]  /*0650*/  @P2 LOP3.LUT R3, R3, R20, RZ, 0x3c, !PT ;  /* 0x0000001403032212 */ /* 0x010fc600078e3cff */
[----:B------:R-:W4:Y:S01]  /*0660*/  @P5 LDG.E R20, desc[UR6][R10.64+0x64] ;  /* 0x000064060a145981 */ /* 0x000f22000c1e1900 */
[----:B------:R-:W-:-:S03]  /*0670*/  @P3 LOP3.LUT R5, R5, R24, RZ, 0x3c, !PT ;  /* 0x0000001805053212 */ /* 0x000fc600078e3cff */
[----:B------:R-:W4:Y:S01]  /*0680*/  @P5 LDG.E R24, desc[UR6][R10.64+0x6c] ;  /* 0x00006c060a185981 */ /* 0x000f22000c1e1900 */
[----:B------:R-:W-:Y:S02]  /*0690*/  LOP3.LUT P0, RZ, R22, 0x80, RZ, 0xc0, !PT ;  /* 0x0000008016ff7812 */ /* 0x000fe4000780c0ff */
[----:B------:R-:W-:Y:S02]  /*06a0*/  @P3 LOP3.LUT R3, R3, R26, RZ, 0x3c, !PT ;  /* 0x0000001a03033212 */ /* 0x000fe400078e3cff */
[----:B------:R-:W-:Y:S02]  /*06b0*/  @P3 LOP3.LUT R6, R6, R17, RZ, 0x3c, !PT ;  /* 0x0000001106063212 */ /* 0x000fe400078e3cff */
[----:B------:R-:W4:Y:S01]  /*06c0*/  @P6 LDG.E R17, desc[UR6][R10.64+0x7c] ;  /* 0x00007c060a116981 */ /* 0x000f22000c1e1900 */
[----:B------:R-:W-:-:S03]  /*06d0*/  @P4 LOP3.LUT R2, R2, R19, RZ, 0x3c, !PT ;  /* 0x0000001302024212 */ /* 0x000fc600078e3cff */
[----:B------:R-:W4:Y:S01]  /*06e0*/  @P6 LDG.E R19, desc[UR6][R10.64+0x84] ;  /* 0x000084060a136981 */ /* 0x000f22000c1e1900 */
[----:B------:R-:W-:-:S03]  /*06f0*/  @P4 LOP3.LUT R6, R6, R21, RZ, 0x3c, !PT ;  /* 0x0000001506064212 */ /* 0x000fc600078e3cff */
[----:B------:R-:W4:Y:S01]  /*0700*/  @P0 LDG.E R26, desc[UR6][R10.64+0x9c] ;  /* 0x00009c060a1a0981 */ /* 0x000f22000c1e1900 */
[----:B------:R-:W-:-:S03]  /*0710*/  @P5 LOP3.LUT R2, R2, R23, RZ, 0x3c, !PT ;  /* 0x0000001702025212 */ /* 0x000fc600078e3cff */
        /* <DEDUP_REMOVED lines=10> */
[----:B------:R-:W-:Y:S02]  /*07c0*/  @P5 LOP3.LUT R6, R6, R25, RZ, 0x3c, !PT ;  /* 0x0000001906065212 */ /* 0x000fe400078e3cff */
[----:B------:R-:W-:Y:S02]  /*07d0*/  @P6 LOP3.LUT R7, R7, R28, RZ, 0x3c, !PT ;  /* 0x0000001c07076212 */ /* 0x000fe400078e3cff */
[----:B------:R-:W-:Y:S02]  /*07e0*/  @P6 LOP3.LUT R2, R2, R17, RZ, 0x3c, !PT ;  /* 0x0000001102026212 */ /* 0x000fe400078e3cff */
[----:B------:R-:W-:Y:S02]  /*07f0*/  @P6 LOP3.LUT R6, R6, R19, RZ, 0x3c, !PT ;  /* 0x0000001306066212 */ /* 0x000fe400078e3cff */
[----:B------:R-:W-:Y:S02]  /*0800*/  @P0 LOP3.LUT R7, R7, R26, RZ, 0x3c, !PT ;  /* 0x0000001a07070212 */ /* 0x000fe400078e3cff */
[----:B------:R-:W-:-:S02]  /*0810*/  @P0 LOP3.LUT R2, R2, R21, RZ, 0x3c, !PT ;  /* 0x0000001502020212 */ /* 0x000fc400078e3cff */
[----:B------:R-:W-:Y:S02]  /*0820*/  @P0 LOP3.LUT R6, R6, R23, RZ, 0x3c, !PT ;  /* 0x0000001706060212 */ /* 0x000fe400078e3cff */
[----:B--2---:R-:W-:Y:S02]  /*0830*/  @P6 LOP3.LUT R5, R5, R16, RZ, 0x3c, !PT ;  /* 0x0000001005056212 */ /* 0x004fe400078e3cff */
[----:B---3--:R-:W-:Y:S02]  /*0840*/  @P6 LOP3.LUT R3, R3, R18, RZ, 0x3c, !PT ;  /* 0x0000001203036212 */ /* 0x008fe400078e3cff */
[----:B----4-:R-:W-:Y:S02]  /*0850*/  @P0 LOP3.LUT R5, R5, R20, RZ, 0x3c, !PT ;  /* 0x0000001405050212 */ /* 0x010fe400078e3cff */
[----:B------:R-:W-:Y:S02]  /*0860*/  @P0 LOP3.LUT R3, R3, R24, RZ, 0x3c, !PT ;  /* 0x0000001803030212 */ /* 0x000fe400078e3cff */
[----:B------:R-:W-:-:S13]  /*0870*/  R2P PR, R22.B1, 0x7f ;  /* 0x0000007f16007804 */ /* 0x000fda0000001000 */
[----:B------:R-:W2:Y:S04]  /*0880*/  @P0 LDG.E R18, desc[UR6][R10.64+0xa0] ;  /* 0x0000a0060a120981 */ /* 0x000ea8000c1e1900 */
[----:B------:R-:W3:Y:S04]  /*0890*/  @P0 LDG.E R19, desc[UR6][R10.64+0xa4] ;  /* 0x0000a4060a130981 */ /* 0x000ee8000c1e1900 */
[----:B------:R-:W4:Y:S04]  /*08a0*/  @P0 LDG.E R20, desc[UR6][R10.64+0xa8] ;  /* 0x0000a8060a140981 */ /* 0x000f28000c1e1900 */
[----:B------:R-:W4:Y:S04]  /*08b0*/  @P0 LDG.E R21, desc[UR6][R10.64+0xac] ;  /* 0x0000ac060a150981 */ /* 0x000f28000c1e1900 */
[----:B------:R-:W4:Y:S04]  /*08c0*/  @P0 LDG.E R24, desc[UR6][R10.64+0xb0] ;  /* 0x0000b0060a180981 */ /* 0x000f28000c1e1900 */
[----:B------:R-:W4:Y:S04]  /*08d0*/  @P1 LDG.E R16, desc[UR6][R10.64+0xbc] ;  /* 0x0000bc060a101981 */ /* 0x000f28000c1e1900 */
[----:B------:R-:W4:Y:S04]  /*08e0*/  @P1 LDG.E R26, desc[UR6][R10.64+0xb4] ;  /* 0x0000b4060a1a1981 */ /* 0x000f28000c1e1900 */
        /* <DEDUP_REMOVED lines=11> */
[----:B------:R-:W-:Y:S01]  /*09a0*/  LOP3.LUT P0, RZ, R22, 0x8000, RZ, 0xc0, !PT ;  /* 0x0000800016ff7812 */ /* 0x000fe2000780c0ff */
[----:B------:R-:W4:Y:S01]  /*09b0*/  @P2 LDG.E R24, desc[UR6][R10.64+0xd8] ;  /* 0x0000d8060a182981 */ /* 0x000f22000c1e1900 */
[----:B------:R-:W-:-:S03]  /*09c0*/  @P1 LOP3.LUT R3, R3, R16, RZ, 0x3c, !PT ;  /* 0x0000001003031212 */ /* 0x000fc600078e3cff */
[----:B------:R-:W4:Y:S01]  /*09d0*/  @P2 LDG.E R22, desc[UR6][R10.64+0xd0] ;  /* 0x0000d0060a162981 */ /* 0x000f22000c1e1900 */
[----:B------:R-:W-:-:S03]  /*09e0*/  @P1 LOP3.LUT R5, R5, R26, RZ, 0x3c, !PT ;  /* 0x0000001a05051212 */ /* 0x000fc600078e3cff */
[----:B------:R-:W4:Y:S01]  /*09f0*/  @P3 LDG.E R16, desc[UR6][R10.64+0xe4] ;  /* 0x0000e4060a103981 */ /* 0x000f22000c1e1900 */
[----:B------:R-:W-:-:S03]  /*0a00*/  @P1 LOP3.LUT R2, R2, R23, RZ, 0x3c, !PT ;  /* 0x0000001702021212 */ /* 0x000fc600078e3cff */
[----:B------:R-:W4:Y:S01]  /*0a10*/  @P3 LDG.E R26, desc[UR6][R10.64+0xdc] ;  /* 0x0000dc060a1a3981 */ /* 0x000f22000c1e1900 */
[----:B------:R-:W-:-:S03]  /*0a20*/  @P1 LOP3.LUT R6, R6, R17, RZ, 0x3c, !PT ;  /* 0x0000001106061212 */ /* 0x000fc600078e3cff */
        /* <DEDUP_REMOVED lines=43> */
[----:B------:R-:W-:-:S04]  /*0ce0*/  UIADD3 UR4, UPT, UPT, UR4, 0x10, URZ ;  /* 0x0000001004047890 */ /* 0x000fc8000fffe0ff */
[----:B------:R-:W-:Y:S01]  /*0cf0*/  UISETP.NE.AND UP0, UPT, UR4, 0x20, UPT ;  /* 0x000000200400788c */ /* 0x000fe2000bf05270 */
[----:B--2---:R-:W-:Y:S02]  /*0d00*/  @P5 LOP3.LUT R7, R7, R18, RZ, 0x3c, !PT ;  /* 0x0000001207075212 */ /* 0x004fe400078e3cff */
[----:B---3--:R-:W-:Y:S02]  /*0d10*/  @P6 LOP3.LUT R2, R2, R19, RZ, 0x3c, !PT ;  /* 0x0000001302026212 */ /* 0x008fe400078e3cff */
[----:B----4-:R-:W-:Y:S02]  /*0d20*/  @P6 LOP3.LUT R5, R5, R20, RZ, 0x3c, !PT ;  /* 0x0000001405056212 */ /* 0x010fe400078e3cff */
[----:B------:R-:W-:Y:S02]  /*0d30*/  @P6 LOP3.LUT R6, R6, R21, RZ, 0x3c, !PT ;  /* 0x0000001506066212 */ /* 0x000fe400078e3cff */
[----:B------:R-:W-:Y:S02]  /*0d40*/  @P6 LOP3.LUT R3, R3, R22, RZ, 0x3c, !PT ;  /* 0x0000001603036212 */ /* 0x000fe400078e3cff */
[----:B------:R-:W-:-:S02]  /*0d50*/  @P6 LOP3.LUT R7, R7, R16, RZ, 0x3c, !PT ;  /* 0x0000001007076212 */ /* 0x000fc400078e3cff */
[----:B------:R-:W-:Y:S02]  /*0d60*/  @P0 LOP3.LUT R5, R5, R24, RZ, 0x3c, !PT ;  /* 0x0000001805050212 */ /* 0x000fe400078e3cff */
[----:B------:R-:W-:Y:S02]  /*0d70*/  @P0 LOP3.LUT R7, R7, R28, RZ, 0x3c, !PT ;  /* 0x0000001c07070212 */ /* 0x000fe400078e3cff */
[----:B------:R-:W-:Y:S02]  /*0d80*/  @P0 LOP3.LUT R3, R3, R26, RZ, 0x3c, !PT ;  /* 0x0000001a03030212 */ /* 0x000fe400078e3cff */
[----:B------:R-:W-:Y:S02]  /*0d90*/  @P0 LOP3.LUT R6, R6, R23, RZ, 0x3c, !PT ;  /* 0x0000001706060212 */ /* 0x000fe400078e3cff */
[----:B------:R-:W-:Y:S01]  /*0da0*/  @P0 LOP3.LUT R2, R2, R17, RZ, 0x3c, !PT ;  /* 0x0000001102020212 */ /* 0x000fe200078e3cff */
[----:B------:R-:W-:Y:S06]  /*0db0*/  BRA.U UP0, `(.L_x_31) ;  /* 0xfffffff500487547 */ /* 0x000fec000b83ffff */
[----:B------:R-:W-:-:S05]  /*0dc0*/  VIADD R0, R0, 0x1 ;  /* 0x0000000100007836 */ /* 0x000fca0000000000 */
[----:B------:R-:W-:-:S13]  /*0dd0*/  ISETP.NE.AND P0, PT, R0, 0x5, PT ;  /* 0x000000050000780c */ /* 0x000fda0003f05270 */
[----:B------:R-:W-:Y:S05]  /*0de0*/  @P0 BRA `(.L_x_32) ;  /* 0xfffffff400300947 */ /* 0x000fea000383ffff */
[----:B------:R-:W-:Y:S01]  /*0df0*/  LOP3.LUT R0, R4, 0x3, RZ, 0xc0, !PT ;  /* 0x0000000304007812 */ /* 0x000fe200078ec0ff */
[----:B------:R0:W-:Y:S03]  /*0e00*/  STL [R1+0x4], R5 ;  /* 0x0000040501007387 */ /* 0x0001e60000100800 */
[----:B------:R-:W-:Y:S01]  /*0e10*/  ISETP.NE.U32.AND P0, PT, R0, 0x1, PT ;  /* 0x000000010000780c */ /* 0x000fe20003f05070 */
[----:B------:R0:W-:Y:S03]  /*0e20*/  STL.64 [R1+0x8], R2 ;  /* 0x0000080201007387 */ /* 0x0001e60000100a00 */
[----:B------:R-:W-:Y:S01]  /*0e30*/  ISETP.NE.AND.EX P0, PT, RZ, RZ, PT, P0 ;  /* 0x000000ffff00720c */ /* 0x000fe20003f05300 */
[----:B------:R0:W-:-:S12]  /*0e40*/  STL.64 [R1+0x10], R6 ;  /* 0x0000100601007387 */ /* 0x0001d80000100a00 */
[----:B0-----:R-:W-:Y:S05]  /*0e50*/  @!P0 BRA `(.L_x_30) ;  /* 0x0000001800088947 */ /* 0x001fea0003800000 */
[----:B------:R-:W-:Y:S01]  /*0e60*/  UMOV UR4, URZ ;  /* 0x000000ff00047c82 */ /* 0x000fe20008000000 */
[----:B------:R-:W-:Y:S01]  /*0e70*/  UMOV UR5, URZ ;  /* 0x000000ff00057c82 */ /* 0x000fe20008000000 */
[----:B------:R-:W-:Y:S02]  /*0e80*/  IMAD.MOV.U32 R0, RZ, RZ, RZ ;  /* 0x000000ffff007224 */ /* 0x000fe400078e00ff */
[----:B------:R-:W-:Y:S02]  /*0e90*/  IMAD.MOV.U32 R5, RZ, RZ, RZ ;  /* 0x000000ffff057224 */ /* 0x000fe400078e00ff */
[----:B------:R-:W-:Y:S02]  /*0ea0*/  IMAD.U32 R7, RZ, RZ, UR4 ;  /* 0x00000004ff077e24 */ /* 0x000fe4000f8e00ff */
[----:B------:R-:W-:Y:S02]  /*0eb0*/  IMAD.U32 R6, RZ, RZ, UR5 ;  /* 0x00000005ff067e24 */ /* 0x000fe4000f8e00ff */
[----:B------:R-:W-:-:S02]  /*0ec0*/  IMAD.U32 R3, RZ, RZ, UR4 ;  /* 0x00000004ff037e24 */ /* 0x000fc4000f8e00ff */
[----:B------:R-:W-:-:S07]  /*0ed0*/  IMAD.U32 R2, RZ, RZ, UR5 ;  /* 0x00000005ff027e24 */ /* 0x000fce000f8e00ff */
.L_x_34:
[----:B------:R-:W-:-:S06]  /*0ee0*/  IMAD R14, R0, 0x4, R1 ;  /* 0x00000004000e7824 */ /* 0x000fcc00078e0201 */
[----:B------:R-:W5:Y:S01]  /*0ef0*/  LDL R14, [R14+0x4] ;  /* 0x000004000e0e7983 */ /* 0x000f620000100800 */
[----:B------:R-:W-:-:S05]  /*0f00*/  UMOV UR4, URZ ;  /* 0x000000ff00047c82 */ /* 0x000fca0008000000 */
.L_x_33:
        /* <DEDUP_REMOVED lines=183> */
[----:B0-----:R-:W-:Y:S05]  /*1a80*/  @P0 BRA `(.L_x_30) ;  /* 0x0000000800fc0947 */ /* 0x001fea0003800000 */
        /* <DEDUP_REMOVED lines=8> */
.L_x_36:
[----:B------:R-:W-:-:S06]  /*1b10*/  IMAD R14, R0, 0x4, R1 ;  /* 0x00000004000e7824 */ /* 0x000fcc00078e0201 */
[----:B------:R-:W5:Y:S01]  /*1b20*/  LDL R14, [R14+0x4] ;  /* 0x000004000e0e7983 */ /* 0x000f620000100800 */
[----:B------:R-:W-:-:S05]  /*1b30*/  UMOV UR4, URZ ;  /* 0x000000ff00047c82 */ /* 0x000fca0008000000 */
.L_x_35:
        /* <DEDUP_REMOVED lines=177> */
[----:B------:R0:W-:Y:S04]  /*2650*/  STL [R1+0x4], R5 ;  /* 0x0000040501007387 */ /* 0x0001e80000100800 */
[----:B------:R0:W-:Y:S04]  /*2660*/  STL.64 [R1+0x8], R2 ;  /* 0x0000080201007387 */ /* 0x0001e80000100a00 */
[----:B------:R0:W-:Y:S02]  /*2670*/  STL.64 [R1+0x10], R6 ;  /* 0x0000100601007387 */ /* 0x0001e40000100a00 */
.L_x_30:
[----:B------:R-:W-:Y:S05]  /*2680*/  BSYNC.RECONVERGENT B1 ;  /* 0x0000000000017941 */ /* 0x000fea0003800200 */
.L_x_29:
[C---:B------:R-:W-:Y:S01]  /*2690*/  ISETP.GT.U32.AND P0, PT, R4.reuse, 0x3, PT ;  /* 0x000000030400780c */ /* 0x040fe20003f04070 */
[----:B------:R-:W-:Y:S01]  /*26a0*/  VIADD R13, R13, 0x1 ;  /* 0x000000010d0d7836 */ /* 0x000fe20000000000 */
[--C-:B------:R-:W-:Y:S02]  /*26b0*/  SHF.R.U64 R4, R4, 0x2, R15.reuse ;  /* 0x0000000204047819 */ /* 0x100fe4000000120f */
[----:B------:R-:W-:Y:S02]  /*26c0*/  ISETP.GT.U32.AND.EX P0, PT, R15, RZ, PT, P0 ;  /* 0x000000ff0f00720c */ /* 0x000fe40003f04100 */
[----:B------:R-:W-:-:S11]  /*26d0*/  SHF.R.U32.HI R15, RZ, 0x2, R15 ;  /* 0x00000002ff0f7819 */ /* 0x000fd6000001160f */
[----:B------:R-:W-:Y:S05]  /*26e0*/  @P0 BRA `(.L_x_37) ;  /* 0xffffffd800c40947 */ /* 0x000fea000383ffff */
.L_x_28:
[----:B------:R-:W-:Y:S05]  /*26f0*/  BSYNC.RECONVERGENT B0 ;  /* 0x0000000000007941 */ /* 0x000fea0003800200 */
.L_x_27:
[----:B------:R-:W1:Y:S01]  /*2700*/  LDCU.64 UR4, c[0x0][0x3a0] ;  /* 0x00007400ff0477ac */ /* 0x000e620008000a00 */
[----:B------:R-:W-:-:S04]  /*2710*/  SHF.R.U32.HI R0, RZ, 0x2, R5 ;  /* 0x00000002ff007819 */ /* 0x000fc80000011605 */
[----:B------:R-:W-:Y:S01]  /*2720*/  LOP3.LUT R0, R0, R5, RZ, 0x3c, !PT ;  /* 0x0000000500007212 */ /* 0x000fe200078e3cff */
[----:B0-----:R-:W-:-:S04]  /*2730*/  IMAD.SHL.U32 R5, R7, 0x10, RZ ;  /* 0x0000001007057824 */ /* 0x001fc800078e00ff */
[----:B------:R-:W-:-:S05]  /*2740*/  IMAD.SHL.U32 R4, R0, 0x2, RZ ;  /* 0x0000000200047824 */ /* 0x000fca00078e00ff */
[----:B------:R-:W-:Y:S01]  /*2750*/  LOP3.LUT R4, R0, R4, R5, 0x96, !PT ;  /* 0x0000000400047212 */ /* 0x000fe200078e9605 */
[----:B------:R-:W-:Y:S01]  /*2760*/  IMAD.MOV.U32 R5, RZ, RZ, 0x2f800000 ;  /* 0x2f800000ff057424 */ /* 0x000fe200078e00ff */
[----:B-1----:R-:W-:Y:S02]  /*2770*/  ULOP3.LUT UR4, UR4, 0xaad26b49, URZ, 0x3c, !UPT ;  /* 0xaad26b4904047892 */ /* 0x002fe4000f8e3cff */
[----:B------:R-:W-:Y:S01]  /*2780*/  LOP3.LUT R10, R4, R7, RZ, 0x3c, !PT ;  /* 0x00000007040a7212 */ /* 0x000fe200078e3cff */
[----:B------:R-:W-:Y:S02]  /*2790*/  ULOP3.LUT UR5, UR5, 0xf7dcefdd, URZ, 0x3c, !UPT ;  /* 0xf7dcefdd05057892 */ /* 0x000fe4000f8e3cff */
[----:B------:R-:W-:Y:S02]  /*27a0*/  UIMAD UR4, UR4, 0x4182bed5, URZ ;  /* 0x4182bed5040478a4 */ /* 0x000fe4000f8e02ff */
[----:B------:R-:W-:-:S04]  /*27b0*/  UIMAD UR5, UR5, -0x658354e5, URZ ;  /* 0x9a7cab1b050578a4 */ /* 0x000fc8000f8e02ff */
[----:B------:R-:W-:-:S04]  /*27c0*/  UIADD3 UR4, UPT, UPT, UR4, UR5, URZ ;  /* 0x0000000504047290 */ /* 0x000fc8000fffe0ff */
[----:B------:R-:W-:-:S03]  /*27d0*/  UIADD3 UR4, UPT, UPT, UR4, 0x6a788e, URZ ;  /* 0x006a788e04047890 */ /* 0x000fc6000fffe0ff */
[----:B------:R-:W0:Y:S03]  /*27e0*/  LDCU UR5, c[0x0][0x398] ;  /* 0x00007300ff0577ac */ /* 0x000e260008000800 */
[----:B------:R-:W-:-:S05]  /*27f0*/  VIADD R0, R10, UR4 ;  /* 0x000000040a007c36 */ /* 0x000fca0008000000 */
[----:B------:R-:W-:-:S05]  /*2800*/  I2FP.F32.U32 R0, R0 ;  /* 0x0000000000007245 */ /* 0x000fca0000201000 */
[----:B------:R-:W-:-:S05]  /*2810*/  FFMA R0, R0, R5, 1.1641532182693481445e-10 ;  /* 0x2f00000000007423 */ /* 0x000fca0000000005 */
[----:B0-----:R-:W-:-:S13]  /*2820*/  FSETP.GEU.AND P0, PT, R0, UR5, PT ;  /* 0x0000000500007c0b */ /* 0x001fda000bf0e000 */
[----:B------:R-:W-:Y:S05]  /*2830*/  @P0 EXIT ;  /* 0x000000000000094d */ /* 0x000fea0003800000 */
[----:B------:R-:W0:Y:S01]  /*2840*/  LDCU.64 UR8, c[0x0][0x380] ;  /* 0x00007000ff0877ac */ /* 0x000e220008000a00 */
[C---:B------:R-:W-:Y:S01]  /*2850*/  IMAD.SHL.U32 R0, R12.reuse, 0x4, RZ ;  /* 0x000000040c007824 */ /* 0x040fe200078e00ff */
[----:B------:R-:W-:Y:S01]  /*2860*/  SHF.R.S32.HI R5, RZ, 0x1f, R12 ;  /* 0x0000001fff057819 */ /* 0x000fe2000001140c */
[----:B------:R-:W1:Y:S03]  /*2870*/  LDCU UR5, c[0x0][0x394] ;  /* 0x00007280ff0577ac */ /* 0x000e660008000800 */
[----:B------:R-:W-:Y:S02]  /*2880*/  SHF.L.U64.HI R12, R12, 0x2, R5 ;  /* 0x000000020c0c7819 */ /* 0x000fe40000010205 */
[----:B0-----:R-:W-:-:S04]  /*2890*/  IADD3 R4, P0, PT, R0, UR8, RZ ;  /* 0x0000000800047c10 */ /* 0x001fc8000ff1e0ff */
[----:B------:R-:W-:-:S05]  /*28a0*/  IADD3.X R5, PT, PT, R12, UR9, RZ, P0, !PT ;  /* 0x000000090c057c10 */ /* 0x000fca00087fe4ff */
[----:B------:R0:W5:Y:S01]  /*28b0*/  LDG.E R4, desc[UR6][R4.64] ;  /* 0x0000000604047981 */ /* 0x000162000c1e1900 */
[----:B-1----:R-:W1:Y:S01]  /*28c0*/  I2F.U32.RP R11, UR5 ;  /* 0x00000005000b7d06 */ /* 0x002e620008209000 */
[----:B------:R-:W-:Y:S01]  /*28d0*/  BSSY.RECONVERGENT B0, `(.L_x_38) ;  /* 0x0000029000007945 */ /* 0x000fe20003800200 */
[----:B------:R-:W-:Y:S01]  /*28e0*/  IMAD.MOV.U32 R16, RZ, RZ, R2 ;  /* 0x000000ffff107224 */ /* 0x000fe200078e0002 */
[----:B------:R-:W-:Y:S01]  /*28f0*/  ISETP.NE.U32.AND P1, PT, RZ, UR5, PT ;  /* 0x00000005ff007c0c */ /* 0x000fe2000bf25070 */
[----:B------:R-:W-:Y:S02]  /*2900*/  IMAD.MOV.U32 R14, RZ, RZ, R3 ;  /* 0x000000ffff0e7224 */ /* 0x000fe400078e0003 */
[----:B------:R-:W-:Y:S02]  /*2910*/  IMAD.U32 R2, RZ, RZ, UR4 ;  /* 0x00000004ff027e24 */ /* 0x000fe4000f8e00ff */
[----:B------:R-:W-:Y:S01]  /*2920*/  IMAD.MOV.U32 R3, RZ, RZ, RZ ;  /* 0x000000ffff037224 */ /* 0x000fe200078e00ff */
[----:B-1----:R-:W1:Y:S02]  /*2930*/  MUFU.RCP R11, R11 ;  /* 0x0000000b000b7308 */ /* 0x002e640000001000 */
[----:B-1----:R-:W-:Y:S01]  /*2940*/  VIADD R8, R11, 0xffffffe ;  /* 0x0ffffffe0b087836 */ /* 0x002fe20000000000 */
[----:B------:R-:W-:-:S05]  /*2950*/  LOP3.LUT R11, RZ, UR5, RZ, 0x33, !PT ;  /* 0x00000005ff0b7c12 */ /* 0x000fca000f8e33ff */
[----:B------:R1:W2:Y:S02]  /*2960*/  F2I.FTZ.U32.TRUNC.NTZ R9, R8 ;  /* 0x0000000800097305 */ /* 0x0002a4000021f000 */
[----:B-1----:R-:W-:Y:S02]  /*2970*/  IMAD.MOV.U32 R8, RZ, RZ, RZ ;  /* 0x000000ffff087224 */ /* 0x002fe400078e00ff */
[----:B--2---:R-:W-:-:S04]  /*2980*/  IMAD.MOV R13, RZ, RZ, -R9 ;  /* 0x000000ffff0d7224 */ /* 0x004fc800078e0a09 */
[----:B------:R-:W-:-:S04]  /*2990*/  IMAD R13, R13, UR5, RZ ;  /* 0x000000050d0d7c24 */ /* 0x000fc8000f8e02ff */
[----:B------:R-:W-:-:S04]  /*29a0*/  IMAD.HI.U32 R9, R9, R13, R8 ;  /* 0x0000000d09097227 */ /* 0x000fc800078e0008 */
[----:B0-----:R-:W-:-:S07]  /*29b0*/  IMAD.MOV.U32 R13, RZ, RZ, R6 ;  /* 0x000000ffff0d7224 */ /* 0x001fce00078e0006 */
.L_x_39:
[----:B------:R-:W-:Y:S01]  /*29c0*/  SHF.R.U32.HI R5, RZ, 0x2, R16 ;  /* 0x00000002ff057819 */ /* 0x000fe20000011610 */
[----:B------:R-:W-:Y:S02]  /*29d0*/  IMAD.SHL.U32 R6, R10, 0x10, RZ ;  /* 0x000000100a067824 */ /* 0x000fe400078e00ff */
[----:B------:R-:W-:Y:S01]  /*29e0*/  VIADD R2, R2, 0x587c5 ;  /* 0x000587c502027836 */ /* 0x000fe20000000000 */
[----:B------:R-:W-:-:S05]  /*29f0*/  LOP3.LUT R5, R5, R16, RZ, 0x3c, !PT ;  /* 0x0000001005057212 */ /* 0x000fca00078e3cff */
[----:B------:R-:W-:-:S05]  /*2a00*/  IMAD.SHL.U32 R8, R5, 0x2, RZ ;  /* 0x0000000205087824 */ /* 0x000fca00078e00ff */
[----:B------:R-:W-:-:S04]  /*2a10*/  LOP3.LUT R5, R5, R8, R6, 0x96, !PT ;  /* 0x0000000805057212 */ /* 0x000fc800078e9606 */
[----:B------:R-:W-:-:S05]  /*2a20*/  LOP3.LUT R5, R5, R10, RZ, 0x3c, !PT ;  /* 0x0000000a05057212 */ /* 0x000fca00078e3cff */
[----:B------:R-:W-:-:S04]  /*2a30*/  IMAD.IADD R6, R5, 0x1, R2 ;  /* 0x0000000105067824 */ /* 0x000fc800078e0202 */
[----:B------:R-:W-:-:S04]  /*2a40*/  IMAD.HI.U32 R8, R9, R6, RZ ;  /* 0x0000000609087227 */ /* 0x000fc800078e00ff */
[----:B------:R-:W-:-:S04]  /*2a50*/  IMAD.MOV R15, RZ, RZ, -R8 ;  /* 0x000000ffff0f7224 */ /* 0x000fc800078e0a08 */
[----:B------:R-:W-:-:S05]  /*2a60*/  IMAD R6, R15, UR5, R6 ;  /* 0x000000050f067c24 */ /* 0x000fca000f8e0206 */
[----:B------:R-:W-:-:S13]  /*2a70*/  ISETP.GE.U32.AND P0, PT, R6, UR5, PT ;  /* 0x0000000506007c0c */ /* 0x000fda000bf06070 */
[----:B------:R-:W-:-:S05]  /*2a80*/  @P0 VIADD R6, R6, -UR5 ;  /* 0x8000000506060c36 */ /* 0x000fca0008000000 */
[----:B------:R-:W-:-:S13]  /*2a90*/  ISETP.GE.U32.AND P0, PT, R6, UR5, PT ;  /* 0x0000000506007c0c */ /* 0x000fda000bf06070 */
[----:B------:R-:W-:Y:S01]  /*2aa0*/  @P0 VIADD R6, R6, -UR5 ;  /* 0x8000000506060c36 */ /* 0x000fe20008000000 */
[C---:B------:R-:W-:Y:S01]  /*2ab0*/  ISETP.GE.U32.AND P0, PT, R3.reuse, 0x63, PT ;  /* 0x000000630300780c */ /* 0x040fe20003f06070 */
[----:B------:R-:W-:-:S03]  /*2ac0*/  VIADD R3, R3, 0x1 ;  /* 0x0000000103037836 */ /* 0x000fc60000000000 */
[----:B------:R-:W-:Y:S01]  /*2ad0*/  SEL R15, R11, R6, !P1 ;  /* 0x000000060b0f7207 */ /* 0x000fe20004800000 */
[----:B------:R-:W-:Y:S02]  /*2ae0*/  IMAD.MOV.U32 R6, RZ, RZ, R14 ;  /* 0x000000ffff067224 */ /* 0x000fe400078e000e */
[----:B------:R-:W-:Y:S01]  /*2af0*/  IMAD.MOV.U32 R14, RZ, RZ, R13 ;  /* 0x000000ffff0e7224 */ /* 0x000fe200078e000d */
[----:B-----5:R-:W-:Y:S01]  /*2b00*/  ISETP.EQ.AND P2, PT, R15, R4, PT ;  /* 0x000000040f00720c */ /* 0x020fe20003f42270 */
[----:B------:R-:W-:Y:S02]  /*2b10*/  IMAD.MOV.U32 R13, RZ, RZ, R7 ;  /* 0x000000ffff0d7224 */ /* 0x000fe400078e0007 */
[----:B------:R-:W-:Y:S02]  /*2b20*/  IMAD.MOV.U32 R7, RZ, RZ, R10 ;  /* 0x000000ffff077224 */ /* 0x000fe400078e000a */
[----:B------:R-:W-:Y:S02]  /*2b30*/  IMAD.MOV.U32 R16, RZ, RZ, R6 ;  /* 0x000000ffff107224 */ /* 0x000fe400078e0006 */
[----:B------:R-:W-:-:S06]  /*2b40*/  IMAD.MOV.U32 R10, RZ, RZ, R5 ;  /* 0x000000ffff0a7224 */ /* 0x000fcc00078e0005 */
[----:B------:R-:W-:Y:S05]  /*2b50*/  @!P0 BRA P2, `(.L_x_39) ;  /* 0xfffffffc00988947 */ /* 0x000fea000103ffff */
[----:B------:R-:W-:Y:S05]  /*2b60*/  BSYNC.RECONVERGENT B0 ;  /* 0x0000000000007941 */ /* 0x000fea0003800200 */
.L_x_38:
[----:B------:R-:W-:-:S13]  /*2b70*/  ISETP.NE.AND P0, PT, R15, R4, PT ;  /* 0x000000040f00720c */ /* 0x000fda0003f05270 */
[----:B------:R-:W-:Y:S05]  /*2b80*/  @!P0 EXIT ;  /* 0x000000000000894d */ /* 0x000fea0003800000 */
[----:B------:R-:W0:Y:S02]  /*2b90*/  LDCU.64 UR4, c[0x0][0x388] ;  /* 0x00007100ff0477ac */ /* 0x000e240008000a00 */
[----:B0-----:R-:W-:-:S04]  /*2ba0*/  IADD3 R2, P0, PT, R0, UR4, RZ ;  /* 0x0000000400027c10 */ /* 0x001fc8000ff1e0ff */
[----:B------:R-:W-:-:S05]  /*2bb0*/  IADD3.X R3, PT, PT, R12, UR5, RZ, P0, !PT ;  /* 0x000000050c037c10 */ /* 0x000fca00087fe4ff */
[----:B------:R-:W-:Y:S01]  /*2bc0*/  STG.E desc[UR6][R2.64], R15 ;  /* 0x0000000f02007986 */ /* 0x000fe2000c101906 */
[----:B------:R-:W-:Y:S05]  /*2bd0*/  EXIT ;  /* 0x000000000000794d */ /* 0x000fea0003800000 */
.L_x_40:
        /* <DEDUP_REMOVED lines=10> */
.L_x_48:


//--------------------- .text._Z17createRingLatticePiS_ii --------------------------
	.section	.text._Z17createRingLatticePiS_ii,"ax",@progbits
	.align	128
        .global         _Z17createRingLatticePiS_ii
        .type           _Z17createRingLatticePiS_ii,@function
        .size           _Z17createRingLatticePiS_ii,(.L_x_49 - _Z17createRingLatticePiS_ii)
        .other          _Z17createRingLatticePiS_ii,@"STO_CUDA_ENTRY STV_DEFAULT"
_Z17createRingLatticePiS_ii:
.text._Z17createRingLatticePiS_ii:
[----:B------:R-:W-:Y:S01]  /*0000*/  LDC R1, c[0x0][0x37c] ;  /* 0x0000df00ff017b82 */ /* 0x000fe20000000800 */
[----:B------:R-:W0:Y:S07]  /*0010*/  S2R R21, SR_TID.X ;  /* 0x0000000000157919 */ /* 0x000e2e0000002100 */
[----:B------:R-:W1:Y:S01]  /*0020*/  S2UR UR4, SR_CTAID.X ;  /* 0x00000000000479c3 */ /* 0x000e620000002500 */
[----:B------:R-:W1:Y:S01]  /*0030*/  LDCU UR5, c[0x0][0x360] ;  /* 0x00006c00ff0577ac */ /* 0x000e620008000800 */
[----:B------:R-:W2:Y:S02]  /*0040*/  LDCU UR6, c[0x0][0x390] ;  /* 0x00007200ff0677ac */ /* 0x000ea40008000800 */
[----:B--2---:R-:W-:Y:S01]  /*0050*/  IMAD.U32 R20, RZ, RZ, UR6 ;  /* 0x00000006ff147e24 */ /* 0x004fe2000f8e00ff */
[----:B-1----:R-:W-:-:S06]  /*0060*/  UIMAD UR4, UR4, UR5, URZ ;  /* 0x00000005040472a4 */ /* 0x002fcc000f8e02ff */
[----:B0-----:R-:W-:-:S05]  /*0070*/  VIADD R19, R21, UR4 ;  /* 0x0000000415137c36 */ /* 0x001fca0008000000 */
[----:B------:R-:W-:-:S13]  /*0080*/  ISETP.GE.AND P0, PT, R19, R20, PT ;  /* 0x000000141300720c */ /* 0x000fda0003f06270 */
[----:B------:R-:W-:Y:S05]  /*0090*/  @P0 EXIT ;  /* 0x000000000000094d */ /* 0x000fea0003800000 */
[----:B------:R-:W0:Y:S02]  /*00a0*/  LDC R0, c[0x0][0x394] ;  /* 0x0000e500ff007b82 */ /* 0x000e240000000800 */
[----:B0-----:R-:W-:-:S13]  /*00b0*/  ISETP.GE.AND P0, PT, R0, 0x2, PT ;  /* 0x000000020000780c */ /* 0x001fda0003f06270 */
[----:B------:R-:W-:Y:S05]  /*00c0*/  @!P0 EXIT ;  /* 0x000000000000894d */ /* 0x000fea0003800000 */
[-C--:B------:R-:W-:Y:S01]  /*00d0*/  LEA.HI R18, R0, R0.reuse, RZ, 0x1 ;  /* 0x0000000000127211 */ /* 0x080fe200078f08ff */
[----:B------:R-:W0:Y:S01]  /*00e0*/  LDCU.64 UR6, c[0x0][0x358] ;  /* 0x00006b00ff0677ac */ /* 0x000e220008000a00 */
[----:B------:R-:W-:Y:S02]  /*00f0*/  HFMA2 R12, -RZ, RZ, 0, 5.9604644775390625e-08 ;  /* 0x00000001ff0c7431 */ /* 0x000fe400000001ff */
[----:B------:R-:W-:Y:S01]  /*0100*/  IMAD R17, R19, R0, RZ ;  /* 0x0000000013117224 */ /* 0x000fe200078e02ff */
[----:B------:R-:W-:-:S04]  /*0110*/  SHF.R.S32.HI R18, RZ, 0x1, R18 ;  /* 0x00000001ff127819 */ /* 0x000fc80000011412 */
[C---:B------:R-:W-:Y:S01]  /*0120*/  LOP3.LUT R16, R18.reuse, 0x3, RZ, 0xc0, !PT ;  /* 0x0000000312107812 */ /* 0x040fe200078ec0ff */
[----:B------:R-:W-:-:S05]  /*0130*/  VIADD R2, R18, 0xffffffff ;  /* 0xffffffff12027836 */ /* 0x000fca0000000000 */
[----:B------:R-:W-:-:S13]  /*0140*/  ISETP.GE.U32.AND P0, PT, R2, 0x3, PT ;  /* 0x000000030200780c */ /* 0x000fda0003f06070 */
[----:B0-----:R-:W-:Y:S05]  /*0150*/  @!P0 BRA `(.L_x_41) ;  /* 0x0000000800808947 */ /* 0x001fea0003800000 */
[----:B------:R-:W-:Y:S01]  /*0160*/  IABS R15, R20 ;  /* 0x00000014000f7213 */ /* 0x000fe20000000000 */
[----:B------:R-:W-:Y:S01]  /*0170*/  IMAD.MOV.U32 R13, RZ, RZ, R17 ;  /* 0x000000ffff0d7224 */ /* 0x000fe200078e0011 */
[----:B------:R-:W-:Y:S01]  /*0180*/  IADD3 R10, PT, PT, R20, UR4, R21 ;  /* 0x00000004140a7c10 */ /* 0x000fe2000fffe015 */
[----:B------:R-:W-:Y:S01]  /*0190*/  IMAD.MOV.U32 R11, RZ, RZ, R19 ;  /* 0x000000ffff0b7224 */ /* 0x000fe200078e0013 */
[----:B------:R-:W0:Y:S01]  /*01a0*/  I2F.RP R4, R15 ;  /* 0x0000000f00047306 */ /* 0x000e220000209400 */
[----:B------:R-:W-:Y:S02]  /*01b0*/  MOV R12, 0x2 ;  /* 0x00000002000c7802 */ /* 0x000fe40000000f00 */
[----:B------:R-:W-:-:S05]  /*01c0*/  VIADD R10, R10, 0xfffffffc ;  /* 0xfffffffc0a0a7836 */ /* 0x000fca0000000000 */
[----:B0-----:R-:W0:Y:S02]  /*01d0*/  MUFU.RCP R4, R4 ;  /* 0x0000000400047308 */ /* 0x001e240000001000 */
[----:B0-----:R-:W-:-:S06]  /*01e0*/  VIADD R2, R4, 0xffffffe ;  /* 0x0ffffffe04027836 */ /* 0x001fcc0000000000 */
[----:B------:R0:W1:Y:S02]  /*01f0*/  F2I.FTZ.U32.TRUNC.NTZ R3, R2 ;  /* 0x0000000200037305 */ /* 0x000064000021f000 */
[----:B0-----:R-:W-:Y:S02]  /*0200*/  IMAD.MOV.U32 R2, RZ, RZ, RZ ;  /* 0x000000ffff027224 */ /* 0x001fe400078e00ff */
[----:B-1----:R-:W-:-:S04]  /*0210*/  IMAD.MOV R0, RZ, RZ, -R3 ;  /* 0x000000ffff007224 */ /* 0x002fc800078e0a03 */
[----:B------:R-:W-:Y:S01]  /*0220*/  IMAD R5, R0, R15, RZ ;  /* 0x0000000f00057224 */ /* 0x000fe200078e02ff */
[----:B------:R-:W-:-:S03]  /*0230*/  LOP3.LUT R0, R18, 0x3ffffffc, RZ, 0xc0, !PT ;  /* 0x3ffffffc12007812 */ /* 0x000fc600078ec0ff */
[----:B------:R-:W-:Y:S01]  /*0240*/  IMAD.HI.U32 R14, R3, R5, R2 ;  /* 0x00000005030e7227 */ /* 0x000fe200078e0002 */
[----:B------:R-:W-:-:S07]  /*0250*/  IADD3 R0, PT, PT, -R0, RZ, RZ ;  /* 0x000000ff00007210 */ /* 0x000fce0007ffe1ff */
.L_x_42:
[----:B------:R-:W0:Y:S01]  /*0260*/  LDC R20, c[0x0][0x390] ;  /* 0x0000e400ff147b82 */ /* 0x000e220000000800 */
[C---:B-1----:R-:W-:Y:S02]  /*0270*/  VIADD R4, R11.reuse, 0x1 ;  /* 0x000000010b047836 */ /* 0x042fe40000000000 */
[----:B------:R-:W-:Y:S02]  /*0280*/  VIADD R5, R10, 0x3 ;  /* 0x000000030a057836 */ /* 0x000fe40000000000 */
[----:B------:R-:W-:Y:S01]  /*0290*/  VIADD R24, R11, 0x3 ;  /* 0x000000030b187836 */ /* 0x000fe20000000000 */
[----:B------:R-:W-:Y:S01]  /*02a0*/  IABS R7, R4 ;  /* 0x0000000400077213 */ /* 0x000fe20000000000 */
[----:B------:R-:W-:Y:S01]  /*02b0*/  VIADD R0, R0, 0x4 ;  /* 0x0000000400007836 */ /* 0x000fe20000000000 */
[----:B------:R-:W-:Y:S01]  /*02c0*/  ISETP.GE.AND P5, PT, R4, RZ, PT ;  /* 0x000000ff0400720c */ /* 0x000fe20003fa6270 */
[----:B------:R-:W-:Y:S01]  /*02d0*/  VIADD R12, R12, 0x4 ;  /* 0x000000040c0c7836 */ /* 0x000fe20000000000 */
[----:B------:R-:W-:Y:S01]  /*02e0*/  IABS R25, R24 ;  /* 0x0000001800197213 */ /* 0x000fe20000000000 */
[----:B------:R-:W-:Y:S01]  /*02f0*/  IMAD.HI.U32 R14, R14, R7, RZ ;  /* 0x000000070e0e7227 */ /* 0x000fe200078e00ff */
[----:B------:R-:W-:-:S03]  /*0300*/  ISETP.GE.AND P4, PT, R5, RZ, PT ;  /* 0x000000ff0500720c */ /* 0x000fc60003f86270 */
[----:B------:R-:W-:Y:S01]  /*0310*/  IMAD.MOV R14, RZ, RZ, -R14 ;  /* 0x000000ffff0e7224 */ /* 0x000fe200078e0a0e */
[----:B0-----:R-:W-:-:S04]  /*0320*/  IABS R22, R20 ;  /* 0x0000001400167213 */ /* 0x001fc80000000000 */
[----:B------:R-:W0:Y:S01]  /*0330*/  I2F.RP R6, R22 ;  /* 0x0000001600067306 */ /* 0x000e220000209400 */
[----:B------:R-:W-:-:S05]  /*0340*/  IMAD R8, R22, R14, R7 ;  /* 0x0000000e16087224 */ /* 0x000fca00078e0207 */
[----:B------:R-:W-:Y:S02]  /*0350*/  ISETP.GT.U32.AND P0, PT, R15, R8, PT ;  /* 0x000000080f00720c */ /* 0x000fe40003f04070 */
[----:B0-----:R-:W0:Y:S11]  /*0360*/  MUFU.RCP R6, R6 ;  /* 0x0000000600067308 */ /* 0x001e360000001000 */
[----:B------:R-:W-:-:S05]  /*0370*/  @!P0 IMAD.IADD R8, R8, 0x1, -R22 ;  /* 0x0000000108088824 */ /* 0x000fca00078e0a16 */
[----:B------:R-:W-:Y:S01]  /*0380*/  ISETP.GT.U32.AND P0, PT, R15, R8, PT ;  /* 0x000000080f00720c */ /* 0x000fe20003f04070 */
[----:B------:R-:W-:Y:S02]  /*0390*/  IMAD.MOV.U32 R15, RZ, RZ, R22 ;  /* 0x000000ffff0f7224 */ /* 0x000fe400078e0016 */
[----:B0-----:R-:W-:Y:S01]  /*03a0*/  VIADD R2, R6, 0xffffffe ;  /* 0x0ffffffe06027836 */ /* 0x001fe20000000000 */
[----:B------:R-:W-:-:S03]  /*03b0*/  IABS R6, R5 ;  /* 0x0000000500067213 */ /* 0x000fc60000000000 */
[----:B------:R0:W1:Y:S06]  /*03c0*/  F2I.FTZ.U32.TRUNC.NTZ R3, R2 ;  /* 0x0000000200037305 */ /* 0x00006c000021f000 */
[----:B------:R-:W-:Y:S02]  /*03d0*/  @!P0 IADD3 R8, PT, PT, R8, -R22, RZ ;  /* 0x8000001608088210 */ /* 0x000fe40007ffe0ff */
[----:B------:R-:W-:-:S03]  /*03e0*/  ISETP.NE.AND P0, PT, R20, RZ, PT ;  /* 0x000000ff1400720c */ /* 0x000fc60003f05270 */
[----:B------:R-:W-:Y:S02]  /*03f0*/  @!P5 IMAD.MOV R8, RZ, RZ, -R8 ;  /* 0x000000ffff08d224 */ /* 0x000fe400078e0a08 */
[----:B0-----:R-:W-:Y:S01]  /*0400*/  IMAD.MOV.U32 R2, RZ, RZ, RZ ;  /* 0x000000ffff027224 */ /* 0x001fe200078e00ff */
[----:B-1----:R-:W-:-:S05]  /*0410*/  IADD3 R9, PT, PT, RZ, -R3, RZ ;  /* 0x80000003ff097210 */ /* 0x002fca0007ffe0ff */
[----:B------:R-:W-:-:S04]  /*0420*/  IMAD R7, R9, R22, RZ ;  /* 0x0000001609077224 */ /* 0x000fc800078e02ff */
[----:B------:R-:W-:Y:S01]  /*0430*/  IMAD.HI.U32 R14, R3, R7, R2 ;  /* 0x00000007030e7227 */ /* 0x000fe200078e0002 */
[----:B------:R-:W-:-:S03]  /*0440*/  IADD3 R7, PT, PT, R11, 0x2, RZ ;  /* 0x000000020b077810 */ /* 0x000fc60007ffe0ff */
[----:B------:R-:W-:Y:S01]  /*0450*/  IMAD.MOV.U32 R3, RZ, RZ, R6 ;  /* 0x000000ffff037224 */ /* 0x000fe200078e0006 */
[----:B------:R-:W-:Y:S01]  /*0460*/  IABS R23, R7 ;  /* 0x0000000700177213 */ /* 0x000fe20000000000 */
[----:B------:R-:W-:Y:S01]  /*0470*/  VIADD R11, R11, 0x4 ;  /* 0x000000040b0b7836 */ /* 0x000fe20000000000 */
[----:B------:R-:W-:Y:S01]  /*0480*/  ISETP.GE.AND P3, PT, R7, RZ, PT ;  /* 0x000000ff0700720c */ /* 0x000fe20003f66270 */
[----:B------:R-:W-:-:S04]  /*0490*/  IMAD.HI.U32 R2, R14, R3, RZ ;  /* 0x000000030e027227 */ /* 0x000fc800078e00ff */
[----:B------:R-:W-:Y:S02]  /*04a0*/  IMAD.MOV R2, RZ, RZ, -R2 ;  /* 0x000000ffff027224 */ /* 0x000fe400078e0a02 */
[----:B------:R-:W-:-:S04]  /*04b0*/  IMAD.HI.U32 R4, R14, R23, RZ ;  /* 0x000000170e047227 */ /* 0x000fc800078e00ff */
[----:B------:R-:W-:Y:S01]  /*04c0*/  IMAD R6, R22, R2, R3 ;  /* 0x0000000216067224 */ /* 0x000fe200078e0203 */
[----:B------:R-:W-:Y:S01]  /*04d0*/  IADD3 R2, PT, PT, R10, 0x2, RZ ;  /* 0x000000020a027810 */ /* 0x000fe20007ffe0ff */
[----:B------:R-:W-:Y:S02]  /*04e0*/  IMAD.MOV R7, RZ, RZ, -R4 ;  /* 0x000000ffff077224 */ /* 0x000fe400078e0a04 */
[----:B------:R-:W0:Y:S01]  /*04f0*/  LDC.64 R4, c[0x0][0x388] ;  /* 0x0000e200ff047b82 */ /* 0x000e220000000a00 */
[C---:B------:R-:W-:Y:S01]  /*0500*/  ISETP.GT.U32.AND P1, PT, R15.reuse, R6, PT ;  /* 0x000000060f00720c */ /* 0x040fe20003f24070 */
[----:B------:R-:W-:Y:S01]  /*0510*/  IMAD R23, R22, R7, R23 ;  /* 0x0000000716177224 */ /* 0x000fe200078e0217 */
[----:B------:R-:W-:Y:S02]  /*0520*/  IABS R9, R2 ;  /* 0x0000000200097213 */ /* 0x000fe40000000000 */
[----:B------:R-:W-:Y:S02]  /*0530*/  ISETP.GE.AND P2, PT, R2, RZ, PT ;  /* 0x000000ff0200720c */ /* 0x000fe40003f46270 */
[----:B------:R-:W-:Y:S01]  /*0540*/  ISETP.GT.U32.AND P5, PT, R15, R23, PT ;  /* 0x000000170f00720c */ /* 0x000fe20003fa4070 */
[----:B------:R-:W1:Y:S01]  /*0550*/  LDC.64 R2, c[0x0][0x380] ;  /* 0x0000e000ff027b82 */ /* 0x000e620000000a00 */
[----:B------:R-:W-:-:S05]  /*0560*/  IMAD.HI.U32 R7, R14, R9, RZ ;  /* 0x000000090e077227 */ /* 0x000fca00078e00ff */
[----:B------:R-:W-:Y:S01]  /*0570*/  @!P1 IMAD.IADD R6, R6, 0x1, -R22 ;  /* 0x0000000106069824 */ /* 0x000fe200078e0a16 */
[----:B------:R-:W-:Y:S01]  /*0580*/  ISETP.GE.AND P1, PT, R24, RZ, PT ;  /* 0x000000ff1800720c */ /* 0x000fe20003f26270 */
[----:B------:R-:W-:Y:S02]  /*0590*/  IMAD.MOV R24, RZ, RZ, -R7 ;  /* 0x000000ffff187224 */ /* 0x000fe400078e0a07 */
[----:B------:R-:W-:Y:S01]  /*05a0*/  IMAD.MOV.U32 R7, RZ, RZ, R25 ;  /* 0x000000ffff077224 */ /* 0x000fe200078e0019 */
[----:B------:R-:W-:Y:S01]  /*05b0*/  ISETP.GT.U32.AND P6, PT, R15, R6, PT ;  /* 0x000000060f00720c */ /* 0x000fe20003fc4070 */
[----:B------:R-:W-:Y:S01]  /*05c0*/  IMAD R24, R22, R24, R9 ;  /* 0x0000001816187224 */ /* 0x000fe200078e0209 */
[----:B------:R-:W-:Y:S01]  /*05d0*/  @!P5 IADD3 R23, PT, PT, R23, -R22, RZ ;  /* 0x800000161717d210 */ /* 0x000fe20007ffe0ff */
[----:B------:R-:W-:Y:S01]  /*05e0*/  IMAD.HI.U32 R9, R14, R7, RZ ;  /* 0x000000070e097227 */ /* 0x000fe200078e00ff */
[----:B------:R-:W-:-:S03]  /*05f0*/  LOP3.LUT R25, RZ, R20, RZ, 0x33, !PT ;  /* 0x00000014ff197212 */ /* 0x000fc600078e33ff */
[----:B------:R-:W-:Y:S01]  /*0600*/  IMAD.MOV R9, RZ, RZ, -R9 ;  /* 0x000000ffff097224 */ /* 0x000fe200078e0a09 */
[----:B------:R-:W-:Y:S01]  /*0610*/  SEL R27, R25, R8, !P0 ;  /* 0x00000008191b7207 */ /* 0x000fe20004000000 */
[----:B0-----:R-:W-:-:S04]  /*0620*/  IMAD.WIDE R4, R13, 0x4, R4 ;  /* 0x000000040d047825 */ /* 0x001fc800078e0204 */
[----:B------:R-:W-:Y:S01]  /*0630*/  @!P6 IADD3 R6, PT, PT, R6, -R22, RZ ;  /* 0x800000160606e210 */ /* 0x000fe20007ffe0ff */
[----:B------:R-:W-:Y:S01]  /*0640*/  IMAD R26, R22, R9, R7 ;  /* 0x00000009161a7224 */ /* 0x000fe200078e0207 */
[----:B------:R-:W-:Y:S01]  /*0650*/  ISETP.GT.U32.AND P6, PT, R15, R24, PT ;  /* 0x000000180f00720c */ /* 0x000fe20003fc4070 */
[----:B-1----:R-:W-:-:S04]  /*0660*/  IMAD.WIDE R2, R13, 0x4, R2 ;  /* 0x000000040d027825 */ /* 0x002fc800078e0202 */
[----:B------:R-:W-:Y:S01]  /*0670*/  IMAD.MOV.U32 R28, RZ, RZ, R6 ;  /* 0x000000ffff1c7224 */ /* 0x000fe200078e0006 */
[----:B------:R-:W-:Y:S01]  /*0680*/  STG.E desc[UR6][R2.64], R19 ;  /* 0x0000001302007986 */ /* 0x000fe2000c101906 */
[----:B------:R-:W-:Y:S02]  /*0690*/  IMAD.SHL.U32 R9, R18, 0x4, RZ ;  /* 0x0000000412097824 */ /* 0x000fe400078e00ff */
[----:B------:R-:W-:Y:S01]  /*06a0*/  @!P4 IMAD.MOV R28, RZ, RZ, -R28 ;  /* 0x000000ffff1cc224 */ /* 0x000fe200078e0a1c */
[----:B------:R-:W-:Y:S01]  /*06b0*/  ISETP.GT.U32.AND P4, PT, R15, R23, PT ;  /* 0x000000170f00720c */ /* 0x000fe20003f84070 */
[----:B------:R0:W-:Y:S01]  /*06c0*/  STG.E desc[UR6][R4.64], R27 ;  /* 0x0000001b04007986 */ /* 0x0001e2000c101906 */
[-C--:B------:R-:W-:Y:S01]  /*06d0*/  IADD3 R6, P5, PT, R2, R9.reuse, RZ ;  /* 0x0000000902067210 */ /* 0x080fe20007fbe0ff */
[----:B------:R-:W-:Y:S01]  /*06e0*/  @!P6 IMAD.IADD R24, R24, 0x1, -R22 ;  /* 0x000000011818e824 */ /* 0x000fe200078e0a16 */
[----:B------:R-:W-:Y:S01]  /*06f0*/  IADD3 R8, P6, PT, R4, R9, RZ ;  /* 0x0000000904087210 */ /* 0x000fe20007fde0ff */
[----:B------:R-:W-:-:S02]  /*0700*/  VIADD R13, R13, 0x4 ;  /* 0x000000040d0d7836 */ /* 0x000fc40000000000 */
[----:B------:R-:W-:Y:S01]  /*0710*/  IMAD.X R7, RZ, RZ, R3, P5 ;  /* 0x000000ffff077224 */ /* 0x000fe200028e0603 */
[----:B------:R-:W-:Y:S02]  /*0720*/  ISETP.GT.U32.AND P5, PT, R15, R24, PT ;  /* 0x000000180f00720c */ /* 0x000fe40003fa4070 */
[----:B------:R-:W-:Y:S02]  /*0730*/  IADD3.X R9, PT, PT, RZ, R5, RZ, P6, !PT ;  /* 0x00000005ff097210 */ /* 0x000fe400037fe4ff */
[----:B------:R-:W-:Y:S01]  /*0740*/  STG.E desc[UR6][R6.64], R19 ;  /* 0x0000001306007986 */ /* 0x000fe2000c101906 */
[----:B------:R-:W-:Y:S01]  /*0750*/  @!P4 IMAD.IADD R23, R23, 0x1, -R22 ;  /* 0x000000011717c824 */ /* 0x000fe200078e0a16 */
[----:B0-----:R-:W-:-:S03]  /*0760*/  SEL R27, R25, R28, !P0 ;  /* 0x0000001c191b7207 */ /* 0x001fc60004000000 */
[----:B------:R-:W-:Y:S02]  /*0770*/  @!P3 IMAD.MOV R23, RZ, RZ, -R23 ;  /* 0x000000ffff17b224 */ /* 0x000fe400078e0a17 */
[----:B------:R0:W-:Y:S02]  /*0780*/  STG.E desc[UR6][R8.64], R27 ;  /* 0x0000001b08007986 */ /* 0x0001e4000c101906 */
[----:B------:R-:W-:Y:S01]  /*0790*/  @!P5 IMAD.IADD R24, R24, 0x1, -R22 ;  /* 0x000000011818d824 */ /* 0x000fe200078e0a16 */
[----:B------:R-:W-:Y:S01]  /*07a0*/  SEL R29, R25, R23, !P0 ;  /* 0x00000017191d7207 */ /* 0x000fe20004000000 */
[----:B------:R-:W-:Y:S01]  /*07b0*/  VIADD R23, R10, 0x1 ;  /* 0x000000010a177836 */ /* 0x000fe20000000000 */
[----:B------:R-:W-:Y:S02]  /*07c0*/  STG.E desc[UR6][R2.64+0x4], R19 ;  /* 0x0000041302007986 */ /* 0x000fe4000c101906 */
[----:B------:R-:W-:Y:S02]  /*07d0*/  @!P2 IADD3 R24, PT, PT, -R24, RZ, RZ ;  /* 0x000000ff1818a210 */ /* 0x000fe40007ffe1ff */
[----:B------:R-:W-:Y:S01]  /*07e0*/  ISETP.GE.AND P4, PT, R23, RZ, PT ;  /* 0x000000ff1700720c */ /* 0x000fe20003f86270 */
[----:B------:R1:W-:Y:S01]  /*07f0*/  STG.E desc[UR6][R4.64+0x4], R29 ;  /* 0x0000041d04007986 */ /* 0x0003e2000c101906 */
[----:B------:R-:W-:-:S02]  /*0800*/  ISETP.GT.U32.AND P2, PT, R15, R26, PT ;  /* 0x0000001a0f00720c */ /* 0x000fc40003f44070 */
[----:B0-----:R-:W-:Y:S01]  /*0810*/  IABS R27, R23 ;  /* 0x00000017001b7213 */ /* 0x001fe20000000000 */
[----:B------:R-:W-:Y:S01]  /*0820*/  STG.E desc[UR6][R6.64+0x4], R19 ;  /* 0x0000041306007986 */ /* 0x000fe2000c101906 */
[----:B------:R-:W-:-:S03]  /*0830*/  SEL R24, R25, R24, !P0 ;  /* 0x0000001819187207 */ /* 0x000fc60004000000 */
[----:B------:R-:W-:Y:S02]  /*0840*/  IMAD.HI.U32 R23, R14, R27, RZ ;  /* 0x0000001b0e177227 */ /* 0x000fe400078e00ff */
[----:B------:R0:W-:Y:S02]  /*0850*/  STG.E desc[UR6][R8.64+0x4], R24 ;  /* 0x0000041808007986 */ /* 0x0001e4000c101906 */
[----:B------:R-:W-:Y:S01]  /*0860*/  IMAD.MOV R23, RZ, RZ, -R23 ;  /* 0x000000ffff177224 */ /* 0x000fe200078e0a17 */
[----:B-1----:R-:W-:Y:S01]  /*0870*/  IABS R29, R11 ;  /* 0x0000000b001d7213 */ /* 0x002fe20000000000 */
[----:B------:R-:W-:Y:S01]  /*0880*/  @!P2 IMAD.IADD R26, R26, 0x1, -R22 ;  /* 0x000000011a1aa824 */ /* 0x000fe200078e0a16 */
[----:B------:R-:W-:Y:S01]  /*0890*/  STG.E desc[UR6][R2.64+0x8], R19 ;  /* 0x0000081302007986 */ /* 0x000fe2000c101906 */
[----:B------:R-:W-:-:S03]  /*08a0*/  IMAD R23, R22, R23, R27 ;  /* 0x0000001716177224 */ /* 0x000fc600078e021b */
[C---:B------:R-:W-:Y:S02]  /*08b0*/  ISETP.GT.U32.AND P2, PT, R15.reuse, R26, PT ;  /* 0x0000001a0f00720c */ /* 0x040fe40003f44070 */
[----:B------:R-:W-:Y:S01]  /*08c0*/  ISETP.GT.U32.AND P3, PT, R15, R23, PT ;  /* 0x000000170f00720c */ /* 0x000fe20003f64070 */
[----:B0-----:R-:W-:-:S10]  /*08d0*/  IMAD.HI.U32 R24, R14, R29, RZ ;  /* 0x0000001d0e187227 */ /* 0x001fd400078e00ff */
[----:B------:R-:W-:Y:S02]  /*08e0*/  @!P2 IADD3 R26, PT, PT, R26, -R22, RZ ;  /* 0x800000161a1aa210 */ /* 0x000fe40007ffe0ff */
[----:B------:R-:W-:-:S03]  /*08f0*/  @!P3 IMAD.IADD R23, R23, 0x1, -R22 ;  /* 0x000000011717b824 */ /* 0x000fc600078e0a16 */
[----:B------:R-:W-:Y:S02]  /*0900*/  @!P1 IMAD.MOV R26, RZ, RZ, -R26 ;  /* 0x000000ffff1a9224 */ /* 0x000fe400078e0a1a */
[----:B------:R-:W-:-:S03]  /*0910*/  ISETP.GT.U32.AND P2, PT, R15, R23, PT ;  /* 0x000000170f00720c */ /* 0x000fc60003f44070 */
[----:B------:R-:W-:Y:S01]  /*0920*/  SEL R27, R25, R26, !P0 ;  /* 0x0000001a191b7207 */ /* 0x000fe20004000000 */
[----:B------:R-:W-:-:S04]  /*0930*/  IMAD.MOV R26, RZ, RZ, -R24 ;  /* 0x000000ffff1a7224 */ /* 0x000fc800078e0a18 */
[----:B------:R0:W-:Y:S04]  /*0940*/  STG.E desc[UR6][R4.64+0x8], R27 ;  /* 0x0000081b04007986 */ /* 0x0001e8000c101906 */
[----:B------:R1:W-:Y:S01]  /*0950*/  STG.E desc[UR6][R6.64+0x8], R19 ;  /* 0x0000081306007986 */ /* 0x0003e2000c101906 */
[----:B------:R-:W-:-:S05]  /*0960*/  @!P2 IADD3 R23, PT, PT, R23, -R22, RZ ;  /* 0x800000161717a210 */ /* 0x000fca0007ffe0ff */
[----:B------:R-:W-:Y:S02]  /*0970*/  IMAD.MOV.U32 R24, RZ, RZ, R23 ;  /* 0x000000ffff187224 */ /* 0x000fe400078e0017 */
[----:B------:R-:W-:Y:S01]  /*0980*/  IMAD R23, R22, R26, R29 ;  /* 0x0000001a16177224 */ /* 0x000fe200078e021d */
[----:B------:R-:W-:Y:S01]  /*0990*/  IABS R26, R10 ;  /* 0x0000000a001a7213 */ /* 0x000fe20000000000 */
[----:B------:R-:W-:Y:S01]  /*09a0*/  @!P4 IMAD.MOV R24, RZ, RZ, -R24 ;  /* 0x000000ffff18c224 */ /* 0x000fe200078e0a18 */
[----:B------:R-:W-:Y:S02]  /*09b0*/  ISETP.GE.AND P4, PT, R10, RZ, PT ;  /* 0x000000ff0a00720c */ /* 0x000fe40003f86270 */
[----:B------:R-:W-:Y:S02]  /*09c0*/  ISETP.GT.U32.AND P1, PT, R15, R23, PT ;  /* 0x000000170f00720c */ /* 0x000fe40003f24070 */
[----:B------:R-:W-:Y:S01]  /*09d0*/  SEL R29, R25, R24, !P0 ;  /* 0x00000018191d7207 */ /* 0x000fe20004000000 */
[----:B------:R-:W-:Y:S01]  /*09e0*/  IMAD.HI.U32 R24, R14, R26, RZ ;  /* 0x0000001a0e187227 */ /* 0x000fe200078e00ff */
[----:B------:R-:W-:-:S03]  /*09f0*/  IADD3 R10, PT, PT, R10, -0x4, RZ ;  /* 0xfffffffc0a0a7810 */ /* 0x000fc60007ffe0ff */
[----:B------:R1:W-:Y:S01]  /*0a00*/  STG.E desc[UR6][R8.64+0x8], R29 ;  /* 0x0000081d08007986 */ /* 0x0003e2000c101906 */
[----:B0-----:R-:W-:-:S03]  /*0a10*/  IADD3 R27, PT, PT, -R24, RZ, RZ ;  /* 0x000000ff181b7210 */ /* 0x001fc60007ffe1ff */
[----:B------:R1:W-:Y:S02]  /*0a20*/  STG.E desc[UR6][R2.64+0xc], R19 ;  /* 0x00000c1302007986 */ /* 0x0003e4000c101906 */
[----:B------:R-:W-:Y:S02]  /*0a30*/  IMAD R24, R22, R27, R26 ;  /* 0x0000001b16187224 */ /* 0x000fe400078e021a */
[----:B------:R-:W-:-:S03]  /*0a40*/  @!P1 IMAD.IADD R23, R23, 0x1, -R22 ;  /* 0x0000000117179824 */ /* 0x000fc600078e0a16 */
[C---:B------:R-:W-:Y:S02]  /*0a50*/  ISETP.GT.U32.AND P2, PT, R15.reuse, R24, PT ;  /* 0x000000180f00720c */ /* 0x040fe40003f44070 */
[----:B------:R-:W-:-:S11]  /*0a60*/  ISETP.GT.U32.AND P1, PT, R15, R23, PT ;  /* 0x000000170f00720c */ /* 0x000fd60003f24070 */
[----:B------:R-:W-:Y:S01]  /*0a70*/  @!P2 IMAD.IADD R24, R24, 0x1, -R22 ;  /* 0x000000011818a824 */ /* 0x000fe200078e0a16 */
[----:B------:R-:W-:Y:S02]  /*0a80*/  ISETP.GE.AND P2, PT, R11, RZ, PT ;  /* 0x000000ff0b00720c */ /* 0x000fe40003f46270 */
[----:B------:R-:W-:Y:S02]  /*0a90*/  @!P1 IADD3 R23, PT, PT, R23, -R22, RZ ;  /* 0x8000001617179210 */ /* 0x000fe40007ffe0ff */
[----:B------:R-:W-:-:S09]  /*0aa0*/  ISETP.GT.U32.AND P3, PT, R15, R24, PT ;  /* 0x000000180f00720c */ /* 0x000fd20003f64070 */
[----:B------:R-:W-:-:S04]  /*0ab0*/  @!P2 IMAD.MOV R23, RZ, RZ, -R23 ;  /* 0x000000ffff17a224 */ /* 0x000fc800078e0a17 */
[----:B------:R-:W-:Y:S01]  /*0ac0*/  @!P3 IMAD.IADD R24, R24, 0x1, -R22 ;  /* 0x000000011818b824 */ /* 0x000fe200078e0a16 */
[----:B------:R-:W-:-:S04]  /*0ad0*/  SEL R23, R25, R23, !P0 ;  /* 0x0000001719177207 */ /* 0x000fc80004000000 */
[----:B------:R-:W-:Y:S01]  /*0ae0*/  @!P4 IADD3 R24, PT, PT, -R24, RZ, RZ ;  /* 0x000000ff1818c210 */ /* 0x000fe20007ffe1ff */
[----:B------:R1:W-:Y:S03]  /*0af0*/  STG.E desc[UR6][R4.64+0xc], R23 ;  /* 0x00000c1704007986 */ /* 0x0003e6000c101906 */
[----:B------:R-:W-:Y:S01]  /*0b00*/  SEL R25, R25, R24, !P0 ;  /* 0x0000001819197207 */ /* 0x000fe20004000000 */
[----:B------:R1:W-:Y:S01]  /*0b10*/  STG.E desc[UR6][R6.64+0xc], R19 ;  /* 0x00000c1306007986 */ /* 0x0003e2000c101906 */
[----:B------:R-:W-:-:S03]  /*0b20*/  ISETP.NE.AND P0, PT, R0, RZ, PT ;  /* 0x000000ff0000720c */ /* 0x000fc60003f05270 */
[----:B------:R1:W-:Y:S10]  /*0b30*/  STG.E desc[UR6][R8.64+0xc], R25 ;  /* 0x00000c1908007986 */ /* 0x0003f4000c101906 */
[----:B------:R-:W-:Y:S05]  /*0b40*/  @P0 BRA `(.L_x_42) ;  /* 0xfffffff400c40947 */ /* 0x000fea000383ffff */
[----:B------:R-:W-:-:S07]  /*0b50*/  VIADD R12, R12, 0xffffffff ;  /* 0xffffffff0c0c7836 */ /* 0x000fce0000000000 */
.L_x_41:
[----:B------:R-:W-:-:S13]  /*0b60*/  ISETP.NE.AND P0, PT, R16, RZ, PT ;  /* 0x000000ff1000720c */ /* 0x000fda0003f05270 */
[----:B------:R-:W-:Y:S05]  /*0b70*/  @!P0 EXIT ;  /* 0x000000000000894d */ /* 0x000fea0003800000 */
[----:B-1----:R-:W-:Y:S01]  /*0b80*/  IABS R6, R20 ;  /* 0x0000001400067213 */ /* 0x002fe20000000000 */
[----:B------:R-:W0:Y:S01]  /*0b90*/  LDC R0, c[0x0][0x390] ;  /* 0x0000e400ff007b82 */ /* 0x000e220000000800 */
[----:B------:R-:W-:Y:S01]  /*0ba0*/  IADD3 R7, PT, PT, R20, UR4, R21 ;  /* 0x0000000414077c10 */ /* 0x000fe2000fffe015 */
[----:B------:R-:W-:Y:S01]  /*0bb0*/  IMAD.SHL.U32 R23, R18, 0x4, RZ ;  /* 0x0000000412177824 */ /* 0x000fe200078e00ff */
[----:B------:R-:W1:Y:S01]  /*0bc0*/  I2F.RP R10, R6 ;  /* 0x00000006000a7306 */ /* 0x000e620000209400 */
[----:B------:R-:W-:Y:S01]  /*0bd0*/  IADD3 R21, PT, PT, R21, UR4, R12 ;  /* 0x0000000415157c10 */ /* 0x000fe2000fffe00c */
[----:B------:R-:W-:Y:S01]  /*0be0*/  IMAD.MOV R16, RZ, RZ, -R16 ;  /* 0x000000ffff107224 */ /* 0x000fe200078e0a10 */
[----:B------:R-:W-:Y:S01]  /*0bf0*/  IADD3 R17, PT, PT, R12, -0x1, R17 ;  /* 0xffffffff0c117810 */ /* 0x000fe20007ffe011 */
[----:B------:R-:W-:Y:S01]  /*0c00*/  IMAD.IADD R7, R7, 0x1, -R12 ;  /* 0x0000000107077824 */ /* 0x000fe200078e0a0c */
[----:B------:R-:W2:Y:S08]  /*0c10*/  LDC.64 R4, c[0x0][0x380] ;  /* 0x0000e000ff047b82 */ /* 0x000eb00000000a00 */
[----:B------:R-:W3:Y:S01]  /*0c20*/  LDC.64 R2, c[0x0][0x388] ;  /* 0x0000e200ff027b82 */ /* 0x000ee20000000a00 */
[----:B-1----:R-:W1:Y:S02]  /*0c30*/  MUFU.RCP R10, R10 ;  /* 0x0000000a000a7308 */ /* 0x002e640000001000 */
[----:B-1----:R-:W-:-:S06]  /*0c40*/  IADD3 R8, PT, PT, R10, 0xffffffe, RZ ;  /* 0x0ffffffe0a087810 */ /* 0x002fcc0007ffe0ff */
[----:B------:R1:W4:Y:S02]  /*0c50*/  F2I.FTZ.U32.TRUNC.NTZ R9, R8 ;  /* 0x0000000800097305 */ /* 0x000324000021f000 */
[----:B-1----:R-:W-:Y:S01]  /*0c60*/  MOV R8, RZ ;  /* 0x000000ff00087202 */ /* 0x002fe20000000f00 */
[----:B----4-:R-:W-:-:S04]  /*0c70*/  IMAD.MOV R11, RZ, RZ, -R9 ;  /* 0x000000ffff0b7224 */ /* 0x010fc800078e0a09 */
[----:B------:R-:W-:-:S04]  /*0c80*/  IMAD R11, R11, R6, RZ ;  /* 0x000000060b0b7224 */ /* 0x000fc800078e02ff */
[----:B0-23--:R-:W-:-:S07]  /*0c90*/  IMAD.HI.U32 R20, R9, R11, R8 ;  /* 0x0000000b09147227 */ /* 0x00dfce00078e0008 */
.L_x_43:
[-C--:B0-----:R-:W-:Y:S01]  /*0ca0*/  IABS R10, R0.reuse ;  /* 0x00000000000a7213 */ /* 0x081fe20000000000 */
[----:B------:R-:W-:Y:S01]  /*0cb0*/  VIADD R16, R16, 0x1 ;  /* 0x0000000110107836 */ /* 0x000fe20000000000 */
[----:B------:R-:W-:Y:S02]  /*0cc0*/  IABS R11, R21 ;  /* 0x00000015000b7213 */ /* 0x000fe40000000000 */
[----:B------:R-:W0:Y:S01]  /*0cd0*/  I2F.RP R12, R10 ;  /* 0x0000000a000c7306 */ /* 0x000e220000209400 */
[----:B------:R-:W-:Y:S02]  /*0ce0*/  IABS R15, R7 ;  /* 0x00000007000f7213 */ /* 0x000fe40000000000 */
[----:B------:R-:W-:Y:S01]  /*0cf0*/  IMAD.HI.U32 R20, R20, R11, RZ ;  /* 0x0000000b14147227 */ /* 0x000fe200078e00ff */
[----:B------:R-:W-:Y:S02]  /*0d00*/  ISETP.GE.AND P3, PT, R7, RZ, PT ;  /* 0x000000ff0700720c */ /* 0x000fe40003f66270 */
[----:B------:R-:W-:Y:S01]  /*0d10*/  LOP3.LUT R27, RZ, R0, RZ, 0x33, !PT ;  /* 0x00000000ff1b7212 */ /* 0x000fe200078e33ff */
[----:B------:R-:W-:-:S02]  /*0d20*/  IMAD.MOV R20, RZ, RZ, -R20 ;  /* 0x000000ffff147224 */ /* 0x000fc400078e0a14 */
[----:B------:R-:W-:Y:S02]  /*0d30*/  VIADD R7, R7, 0xffffffff ;  /* 0xffffffff07077836 */ /* 0x000fe40000000000 */
[----:B------:R-:W-:Y:S01]  /*0d40*/  IMAD R11, R10, R20, R11 ;  /* 0x000000140a0b7224 */ /* 0x000fe200078e020b */
[----:B0-----:R-:W0:Y:S04]  /*0d50*/  MUFU.RCP R12, R12 ;  /* 0x0000000c000c7308 */ /* 0x001e280000001000 */
[----:B------:R-:W-:-:S13]  /*0d60*/  ISETP.GT.U32.AND P0, PT, R6, R11, PT ;  /* 0x0000000b0600720c */ /* 0x000fda0003f04070 */
[----:B------:R-:W-:Y:S01]  /*0d70*/  @!P0 IMAD.IADD R11, R11, 0x1, -R10 ;  /* 0x000000010b0b8824 */ /* 0x000fe200078e0a0a */
[----:B0-----:R-:W-:-:S04]  /*0d80*/  IADD3 R8, PT, PT, R12, 0xffffffe, RZ ;  /* 0x0ffffffe0c087810 */ /* 0x001fc80007ffe0ff */
[----:B------:R-:W-:Y:S01]  /*0d90*/  ISETP.GT.U32.AND P0, PT, R6, R11, PT ;  /* 0x0000000b0600720c */ /* 0x000fe20003f04070 */
[----:B------:R0:W1:Y:S01]  /*0da0*/  F2I.FTZ.U32.TRUNC.NTZ R9, R8 ;  /* 0x0000000800097305 */ /* 0x000062000021f000 */
[----:B------:R-:W-:Y:S01]  /*0db0*/  MOV R6, R10 ;  /* 0x0000000a00067202 */ /* 0x000fe20000000f00 */
[----:B0-----:R-:W-:-:S10]  /*0dc0*/  HFMA2 R8, -RZ, RZ, 0, 0 ;  /* 0x00000000ff087431 */ /* 0x001fd400000001ff */
[----:B------:R-:W-:Y:S02]  /*0dd0*/  @!P0 IMAD.IADD R11, R11, 0x1, -R10 ;  /* 0x000000010b0b8824 */ /* 0x000fe400078e0a0a */
[----:B-1----:R-:W-:-:S04]  /*0de0*/  IMAD.MOV R13, RZ, RZ, -R9 ;  /* 0x000000ffff0d7224 */ /* 0x002fc800078e0a09 */
[----:B------:R-:W-:-:S04]  /*0df0*/  IMAD R13, R13, R10, RZ ;  /* 0x0000000a0d0d7224 */ /* 0x000fc800078e02ff */
[----:B------:R-:W-:-:S04]  /*0e00*/  IMAD.HI.U32 R20, R9, R13, R8 ;  /* 0x0000000d09147227 */ /* 0x000fc800078e0008 */
[----:B------:R-:W-:Y:S02]  /*0e10*/  IMAD.MOV.U32 R13, RZ, RZ, R11 ;  /* 0x000000ffff0d7224 */ /* 0x000fe400078e000b */
[----:B------:R-:W-:-:S04]  /*0e20*/  IMAD.HI.U32 R8, R20, R15, RZ ;  /* 0x0000000f14087227 */ /* 0x000fc800078e00ff */
[----:B------:R-:W-:-:S04]  /*0e30*/  IMAD.MOV R8, RZ, RZ, -R8 ;  /* 0x000000ffff087224 */ /* 0x000fc800078e0a08 */
[----:B------:R-:W-:Y:S02]  /*0e40*/  IMAD R15, R10, R8, R15 ;  /* 0x000000080a0f7224 */ /* 0x000fe400078e020f */
[----:B------:R-:W-:-:S03]  /*0e50*/  IMAD.WIDE R8, R17, 0x4, R4 ;  /* 0x0000000411087825 */ /* 0x000fc600078e0204 */
[----:B------:R-:W-:Y:S02]  /*0e60*/  ISETP.GT.U32.AND P1, PT, R6, R15, PT ;  /* 0x0000000f0600720c */ /* 0x000fe40003f24070 */
[----:B------:R-:W-:Y:S01]  /*0e70*/  IADD3 R12, P0, PT, R23, R8, RZ ;  /* 0x00000008170c7210 */ /* 0x000fe20007f1e0ff */
[----:B------:R0:W-:Y:S10]  /*0e80*/  STG.E desc[UR6][R8.64], R19 ;  /* 0x0000001308007986 */ /* 0x0001f4000c101906 */
[----:B------:R-:W-:Y:S01]  /*0e90*/  @!P1 IMAD.IADD R15, R15, 0x1, -R10 ;  /* 0x000000010f0f9824 */ /* 0x000fe200078e0a0a */
[----:B------:R-:W-:-:S02]  /*0ea0*/  ISETP.GE.AND P1, PT, R21, RZ, PT ;  /* 0x000000ff1500720c */ /* 0x000fc40003f26270 */
[----:B------:R-:W-:Y:S02]  /*0eb0*/  IADD3 R21, PT, PT, R21, 0x1, RZ ;  /* 0x0000000115157810 */ /* 0x000fe40007ffe0ff */
[----:B------:R-:W-:-:S09]  /*0ec0*/  ISETP.GT.U32.AND P2, PT, R6, R15, PT ;  /* 0x0000000f0600720c */ /* 0x000fd20003f44070 */
[----:B------:R-:W-:-:S04]  /*0ed0*/  @!P1 IMAD.MOV R13, RZ, RZ, -R13 ;  /* 0x000000ffff0d9224 */ /* 0x000fc800078e0a0d */
[----:B------:R-:W-:Y:S01]  /*0ee0*/  @!P2 IADD3 R15, PT, PT, R15, -R10, RZ ;  /* 0x8000000a0f0fa210 */ /* 0x000fe20007ffe0ff */
[C---:B------:R-:W-:Y:S01]  /*0ef0*/  IMAD.WIDE R10, R17.reuse, 0x4, R2 ;  /* 0x00000004110a7825 */ /* 0x040fe200078e0202 */
[----:B------:R-:W-:Y:S02]  /*0f00*/  ISETP.NE.AND P2, PT, R0, RZ, PT ;  /* 0x000000ff0000720c */ /* 0x000fe40003f45270 */
[----:B------:R-:W-:Y:S01]  /*0f10*/  MOV R18, R15 ;  /* 0x0000000f00127202 */ /* 0x000fe20000000f00 */
[----:B------:R-:W-:Y:S01]  /*0f20*/  VIADD R17, R17, 0x1 ;  /* 0x0000000111117836 */ /* 0x000fe20000000000 */
[----:B------:R-:W-:Y:S01]  /*0f30*/  SEL R25, R27, R13, !P2 ;  /* 0x0000000d1b197207 */ /* 0x000fe20005000000 */
[----:B------:R-:W-:Y:S01]  /*0f40*/  IMAD.X R13, RZ, RZ, R9, P0 ;  /* 0x000000ffff0d7224 */ /* 0x000fe200000e0609 */
[----:B------:R-:W-:Y:S01]  /*0f50*/  ISETP.NE.AND P0, PT, R16, RZ, PT ;  /* 0x000000ff1000720c */ /* 0x000fe20003f05270 */
[----:B------:R-:W-:Y:S01]  /*0f60*/  @!P3 IMAD.MOV R18, RZ, RZ, -R18 ;  /* 0x000000ffff12b224 */ /* 0x000fe200078e0a12 */
[----:B------:R-:W-:Y:S01]  /*0f70*/  IADD3 R14, P1, PT, R23, R10, RZ ;  /* 0x0000000a170e7210 */ /* 0x000fe20007f3e0ff */
[----:B------:R0:W-:Y:S03]  /*0f80*/  STG.E desc[UR6][R10.64], R25 ;  /* 0x000000190a007986 */ /* 0x0001e6000c101906 */
[----:B------:R-:W-:Y:S01]  /*0f90*/  IADD3.X R15, PT, PT, RZ, R11, RZ, P1, !PT ;  /* 0x0000000bff0f7210 */ /* 0x000fe20000ffe4ff */
[----:B------:R0:W-:Y:S01]  /*0fa0*/  STG.E desc[UR6][R12.64], R19 ;  /* 0x000000130c007986 */ /* 0x0001e2000c101906 */
[----:B------:R-:W-:-:S05]  /*0fb0*/  SEL R27, R27, R18, !P2 ;  /* 0x000000121b1b7207 */ /* 0x000fca0005000000 */
[----:B------:R0:W-:Y:S01]  /*0fc0*/  STG.E desc[UR6][R14.64], R27 ;  /* 0x0000001b0e007986 */ /* 0x0001e2000c101906 */
[----:B------:R-:W-:Y:S05]  /*0fd0*/  @P0 BRA `(.L_x_43) ;  /* 0xfffffffc00300947 */ /* 0x000fea000383ffff */
[----:B------:R-:W-:Y:S05]  /*0fe0*/  EXIT ;  /* 0x000000000000794d */ /* 0x000fea0003800000 */
.L_x_44:
        /* <DEDUP_REMOVED lines=9> */
.L_x_49:


//--------------------- .nv.global.init           --------------------------
	.section	.nv.global.init,"aw",@progbits
	.align	4
.nv.global.init:
	.type		mrg32k3aM1SubSeq,@object
	.size		mrg32k3aM1SubSeq,(mrg32k3aM2SubSeq - mrg32k3aM1SubSeq)
mrg32k3aM1SubSeq:
        /*0000*/ 	.byte	0x0b, 0xcc, 0xee, 0x04, 0x73, 0x29, 0x8b, 0x6f, 0xf6, 0x53, 0x03, 0xf6, 0x23, 0xf6, 0xea, 0xda
        /* <DEDUP_REMOVED lines=125> */
	.type		mrg32k3aM2SubSeq,@object
	.size		mrg32k3aM2SubSeq,(mrg32k3aM1 - mrg32k3aM2SubSeq)
mrg32k3aM2SubSeq:
        /* <DEDUP_REMOVED lines=126> */
	.type		mrg32k3aM1,@object
	.size		mrg32k3aM1,(mrg32k3aM1Seq - mrg32k3aM1)
mrg32k3aM1:
        /* <DEDUP_REMOVED lines=144> */
	.type		mrg32k3aM1Seq,@object
	.size		mrg32k3aM1Seq,(mrg32k3aM2 - mrg32k3aM1Seq)
mrg32k3aM1Seq:
        /* <DEDUP_REMOVED lines=144> */
	.type		mrg32k3aM2,@object
	.size		mrg32k3aM2,(mrg32k3aM2Seq - mrg32k3aM2)
mrg32k3aM2:
        /* <DEDUP_REMOVED lines=144> */
	.type		mrg32k3aM2Seq,@object
	.size		mrg32k3aM2Seq,(precalc_xorwow_matrix - mrg32k3aM2Seq)
mrg32k3aM2Seq:
        /* <DEDUP_REMOVED lines=144> */
	.type		precalc_xorwow_matrix,@object
	.size		precalc_xorwow_matrix,(precalc_xorwow_offset_matrix - precalc_xorwow_matrix)
precalc_xorwow_matrix:
        /* <DEDUP_REMOVED lines=6400> */
	.type		precalc_xorwow_offset_matrix,@object
	.size		precalc_xorwow_offset_matrix,(.L_1 - precalc_xorwow_offset_matrix)
precalc_xorwow_offset_matrix:
        /* <DEDUP_REMOVED lines=6400> */
.L_1:


//--------------------- .nv.shared.reserved.0     --------------------------
	.section	.nv.shared.reserved.0,"aw",@nobits
	.weak		__nv_reservedSMEM_offset_0_alias
	.size		__nv_reservedSMEM_offset_0_alias, 0, 64
	.other		__nv_reservedSMEM_offset_0_alias,@"STO_CUDA_RESERVED_SHARED STV_DEFAULT"
__nv_reservedSMEM_offset_0_alias:
	.zero		0
	.zero		64


//--------------------- .nv.constant0._Z25computeDegreeDistributionPKiPii --------------------------
	.section	.nv.constant0._Z25computeDegreeDistributionPKiPii,"a",@progbits
	.sectionflags	@""
	.align	4
.nv.constant0._Z25computeDegreeDistributionPKiPii:
	.zero		916


//--------------------- .nv.constant0._Z26computeClusteringOptimizedPKiS0_Pfi --------------------------
	.section	.nv.constant0._Z26computeClusteringOptimizedPKiS0_Pfi,"a",@progbits
	.sectionflags	@""
	.align	4
.nv.constant0._Z26computeClusteringOptimizedPKiS0_Pfi:
	.zero		924


//--------------------- .nv.constant0._Z11rewireEdgesPiS_iify --------------------------
	.section	.nv.constant0._Z11rewireEdgesPiS_iify,"a",@progbits
	.sectionflags	@""
	.align	4
.nv.constant0._Z11rewireEdgesPiS_iify:
	.zero		936


//--------------------- .nv.constant0._Z17createRingLatticePiS_ii --------------------------
	.section	.nv.constant0._Z17createRingLatticePiS_ii,"a",@progbits
	.sectionflags	@""
	.align	4
.nv.constant0._Z17createRingLatticePiS_ii:
	.zero		920


//--------------------- SYMBOLS --------------------------

	.type		.nv.reservedSmem.offset0,@object
	.size		.nv.reservedSmem.offset0,0x4
